//
// Generated by NVIDIA NVVM Compiler
//
// Compiler Build ID: CL-36424714
// Cuda compilation tools, release 13.0, V13.0.88
// Based on NVVM 20.0.0
//

.version 9.0
.target sm_100
.address_size 64

	// .globl	default_function_kernel

.visible .entry default_function_kernel(
	.param .u64 .ptr .align 1 default_function_kernel_param_0,
	.param .u64 .ptr .align 1 default_function_kernel_param_1,
	.param .u64 .ptr .align 1 default_function_kernel_param_2
)
.maxntid 512
{
	.reg .pred 	%p<2>;
	.reg .b32 	%r<7>;
	.reg .b32 	%f<28>;
	.reg .b64 	%rd<22>;

	ld.param.u64 	%rd8, [default_function_kernel_param_0];
	ld.param.u64 	%rd9, [default_function_kernel_param_1];
	ld.param.u64 	%rd10, [default_function_kernel_param_2];
	cvta.to.global.u64 	%rd11, %rd10;
	cvta.to.global.u64 	%rd12, %rd9;
	cvta.to.global.u64 	%rd13, %rd8;
	mov.u32 	%r4, %tid.x;
	cvt.u64.u32 	%rd14, %r4;
	mul.wide.u32 	%rd15, %r4, 4;
	add.s64 	%rd1, %rd13, %rd15;
	shr.u64 	%rd16, %rd14, 8;
	mad.lo.s64 	%rd17, %rd16, 4000, %rd12;
	add.s64 	%rd21, %rd17, 16;
	and.b32  	%r5, %r4, 255;
	mul.wide.u32 	%rd18, %r5, 4;
	add.s64 	%rd19, %rd18, %rd11;
	add.s64 	%rd20, %rd19, 4096;
	mov.b32 	%r6, 0;
	mov.f32 	%f27, 0f00000000;
$L__BB0_1:
	ld.global.nc.f32 	%f4, [%rd21+-16];
	ld.global.nc.f32 	%f5, [%rd20+-4096];
	fma.rn.f32 	%f6, %f4, %f5, %f27;
	ld.global.nc.f32 	%f7, [%rd21+-12];
	ld.global.nc.f32 	%f8, [%rd20+-3072];
	fma.rn.f32 	%f9, %f7, %f8, %f6;
	ld.global.nc.f32 	%f10, [%rd21+-8];
	ld.global.nc.f32 	%f11, [%rd20+-2048];
	fma.rn.f32 	%f12, %f10, %f11, %f9;
	ld.global.nc.f32 	%f13, [%rd21+-4];
	ld.global.nc.f32 	%f14, [%rd20+-1024];
	fma.rn.f32 	%f15, %f13, %f14, %f12;
	ld.global.nc.f32 	%f16, [%rd21];
	ld.global.nc.f32 	%f17, [%rd20];
	fma.rn.f32 	%f18, %f16, %f17, %f15;
	ld.global.nc.f32 	%f19, [%rd21+4];
	ld.global.nc.f32 	%f20, [%rd20+1024];
	fma.rn.f32 	%f21, %f19, %f20, %f18;
	ld.global.nc.f32 	%f22, [%rd21+8];
	ld.global.nc.f32 	%f23, [%rd20+2048];
	fma.rn.f32 	%f24, %f22, %f23, %f21;
	ld.global.nc.f32 	%f25, [%rd21+12];
	ld.global.nc.f32 	%f26, [%rd20+3072];
	fma.rn.f32 	%f27, %f25, %f26, %f24;
	add.s32 	%r6, %r6, 8;
	add.s64 	%rd21, %rd21, 32;
	add.s64 	%rd20, %rd20, 8192;
	setp.ne.s32 	%p1, %r6, 1000;
	@%p1 bra 	$L__BB0_1;
	st.global.f32 	[%rd1], %f27;
	ret;

}
	// .globl	default_function_kernel_21
.visible .entry default_function_kernel_21(
	.param .u64 .ptr .align 1 default_function_kernel_21_param_0,
	.param .u64 .ptr .align 1 default_function_kernel_21_param_1,
	.param .u64 .ptr .align 1 default_function_kernel_21_param_2
)
.maxntid 256
{
	.reg .b32 	%r<2>;
	.reg .b32 	%f<4>;
	.reg .b64 	%rd<12>;

	ld.param.u64 	%rd1, [default_function_kernel_21_param_0];
	ld.param.u64 	%rd2, [default_function_kernel_21_param_1];
	ld.param.u64 	%rd3, [default_function_kernel_21_param_2];
	cvta.to.global.u64 	%rd4, %rd1;
	cvta.to.global.u64 	%rd5, %rd3;
	cvta.to.global.u64 	%rd6, %rd2;
	mov.u32 	%r1, %tid.x;
	mul.wide.u32 	%rd7, %r1, 4;
	add.s64 	%rd8, %rd6, %rd7;
	ld.global.nc.f32 	%f1, [%rd8];
	and.b64  	%rd9, %rd7, 508;
	add.s64 	%rd10, %rd5, %rd9;
	ld.global.nc.f32 	%f2, [%rd10];
	add.f32 	%f3, %f1, %f2;
	add.s64 	%rd11, %rd4, %rd7;
	st.global.f32 	[%rd11], %f3;
	ret;

}
	// .globl	default_function_kernel_2
.visible .entry default_function_kernel_2(
	.param .u64 .ptr .align 1 default_function_kernel_2_param_0,
	.param .u64 .ptr .align 1 default_function_kernel_2_param_1
)
.maxntid 512
{
	.reg .b32 	%r<2>;
	.reg .b32 	%f<4>;
	.reg .b64 	%rd<8>;

	ld.param.u64 	%rd1, [default_function_kernel_2_param_0];
	ld.param.u64 	%rd2, [default_function_kernel_2_param_1];
	cvta.to.global.u64 	%rd3, %rd2;
	cvta.to.global.u64 	%rd4, %rd1;
	mov.u32 	%r1, %tid.x;
	mul.wide.u32 	%rd5, %r1, 4;
	add.s64 	%rd6, %rd4, %rd5;
	ld.global.f32 	%f1, [%rd6];
	add.s64 	%rd7, %rd3, %rd5;
	ld.global.nc.f32 	%f2, [%rd7];
	add.f32 	%f3, %f1, %f2;
	st.global.f32 	[%rd6], %f3;
	ret;

}
	// .globl	default_function_kernel_19
.visible .entry default_function_kernel_19(
	.param .u64 .ptr .align 1 default_function_kernel_19_param_0,
	.param .u64 .ptr .align 1 default_function_kernel_19_param_1
)
.maxntid 512
{
	.reg .b32 	%r<2>;
	.reg .b32 	%f<4>;
	.reg .b64 	%rd<8>;

	ld.param.u64 	%rd1, [default_function_kernel_19_param_0];
	ld.param.u64 	%rd2, [default_function_kernel_19_param_1];
	cvta.to.global.u64 	%rd3, %rd2;
	cvta.to.global.u64 	%rd4, %rd1;
	mov.u32 	%r1, %tid.x;
	mul.wide.u32 	%rd5, %r1, 4;
	add.s64 	%rd6, %rd4, %rd5;
	ld.global.f32 	%f1, [%rd6];
	add.s64 	%rd7, %rd3, %rd5;
	ld.global.nc.f32 	%f2, [%rd7];
	add.f32 	%f3, %f1, %f2;
	st.global.f32 	[%rd6], %f3;
	ret;

}
	// .globl	default_function_kernel_5
.visible .entry default_function_kernel_5(
	.param .u64 .ptr .align 1 default_function_kernel_5_param_0,
	.param .u64 .ptr .align 1 default_function_kernel_5_param_1,
	.param .u64 .ptr .align 1 default_function_kernel_5_param_2
)
.maxntid 512
{
	.reg .b32 	%r<2>;
	.reg .b32 	%f<4>;
	.reg .b64 	%rd<11>;

	ld.param.u64 	%rd1, [default_function_kernel_5_param_0];
	ld.param.u64 	%rd2, [default_function_kernel_5_param_1];
	ld.param.u64 	%rd3, [default_function_kernel_5_param_2];
	cvta.to.global.u64 	%rd4, %rd1;
	cvta.to.global.u64 	%rd5, %rd3;
	cvta.to.global.u64 	%rd6, %rd2;
	mov.u32 	%r1, %tid.x;
	mul.wide.u32 	%rd7, %r1, 4;
	add.s64 	%rd8, %rd6, %rd7;
	ld.global.nc.f32 	%f1, [%rd8];
	add.s64 	%rd9, %rd5, %rd7;
	ld.global.nc.f32 	%f2, [%rd9];
	mul.f32 	%f3, %f1, %f2;
	add.s64 	%rd10, %rd4, %rd7;
	st.global.f32 	[%rd10], %f3;
	ret;

}
	// .globl	default_function_kernel_17
.visible .entry default_function_kernel_17(
	.param .u64 .ptr .align 1 default_function_kernel_17_param_0
)
.maxntid 512
{
	.reg .pred 	%p<3>;
	.reg .b32 	%r<2>;
	.reg .b32 	%f<17>;
	.reg .b64 	%rd<5>;

	ld.param.u64 	%rd1, [default_function_kernel_17_param_0];
	cvta.to.global.u64 	%rd2, %rd1;
	mov.u32 	%r1, %tid.x;
	mul.wide.u32 	%rd3, %r1, 4;
	add.s64 	%rd4, %rd2, %rd3;
	ld.global.f32 	%f1, [%rd4];
	abs.f32 	%f2, %f1;
	mul.f32 	%f3, %f2, 0f4038AA3B;
	ex2.approx.ftz.f32 	%f4, %f3;
	add.f32 	%f5, %f4, 0f3F800000;
	rcp.approx.ftz.f32 	%f6, %f5;
	fma.rn.f32 	%f7, %f6, 0fC0000000, 0f3F800000;
	setp.ge.f32 	%p1, %f2, 0f41102CB4;
	selp.f32 	%f8, 0f3F800000, %f7, %p1;
	copysign.f32 	%f9, %f1, %f8;
	mul.f32 	%f10, %f1, %f1;
	fma.rn.f32 	%f11, %f10, 0f3C80F082, 0fBD563CAE;
	fma.rn.f32 	%f12, %f11, %f10, 0f3E085941;
	fma.rn.f32 	%f13, %f12, %f10, 0fBEAAA9ED;
	fma.rn.f32 	%f14, %f13, %f10, 0f00000000;
	fma.rn.f32 	%f15, %f14, %f1, %f1;
	setp.ge.f32 	%p2, %f2, 0f3F19999A;
	selp.f32 	%f16, %f9, %f15, %p2;
	st.global.f32 	[%rd4], %f16;
	ret;

}
	// .globl	default_function_kernel_14
.visible .entry default_function_kernel_14(
	.param .u64 .ptr .align 1 default_function_kernel_14_param_0,
	.param .u64 .ptr .align 1 default_function_kernel_14_param_1,
	.param .u64 .ptr .align 1 default_function_kernel_14_param_2
)
.maxntid 512
{
	.reg .pred 	%p<2>;
	.reg .b32 	%r<7>;
	.reg .b32 	%f<52>;
	.reg .b64 	%rd<21>;

	ld.param.u64 	%rd8, [default_function_kernel_14_param_0];
	ld.param.u64 	%rd9, [default_function_kernel_14_param_1];
	ld.param.u64 	%rd10, [default_function_kernel_14_param_2];
	cvta.to.global.u64 	%rd11, %rd10;
	cvta.to.global.u64 	%rd12, %rd9;
	cvta.to.global.u64 	%rd13, %rd8;
	mov.u32 	%r4, %tid.x;
	mul.wide.u32 	%rd14, %r4, 4;
	add.s64 	%rd1, %rd13, %rd14;
	and.b64  	%rd15, %rd14, 1024;
	add.s64 	%rd16, %rd15, %rd12;
	add.s64 	%rd20, %rd16, 32;
	and.b32  	%r5, %r4, 255;
	mul.wide.u32 	%rd17, %r5, 4;
	add.s64 	%rd18, %rd17, %rd11;
	add.s64 	%rd19, %rd18, 8192;
	mov.b32 	%r6, 0;
	mov.f32 	%f51, 0f00000000;
$L__BB6_1:
	ld.global.nc.f32 	%f4, [%rd20+-32];
	ld.global.nc.f32 	%f5, [%rd19+-8192];
	fma.rn.f32 	%f6, %f4, %f5, %f51;
	ld.global.nc.f32 	%f7, [%rd20+-28];
	ld.global.nc.f32 	%f8, [%rd19+-7168];
	fma.rn.f32 	%f9, %f7, %f8, %f6;
	ld.global.nc.f32 	%f10, [%rd20+-24];
	ld.global.nc.f32 	%f11, [%rd19+-6144];
	fma.rn.f32 	%f12, %f10, %f11, %f9;
	ld.global.nc.f32 	%f13, [%rd20+-20];
	ld.global.nc.f32 	%f14, [%rd19+-5120];
	fma.rn.f32 	%f15, %f13, %f14, %f12;
	ld.global.nc.f32 	%f16, [%rd20+-16];
	ld.global.nc.f32 	%f17, [%rd19+-4096];
	fma.rn.f32 	%f18, %f16, %f17, %f15;
	ld.global.nc.f32 	%f19, [%rd20+-12];
	ld.global.nc.f32 	%f20, [%rd19+-3072];
	fma.rn.f32 	%f21, %f19, %f20, %f18;
	ld.global.nc.f32 	%f22, [%rd20+-8];
	ld.global.nc.f32 	%f23, [%rd19+-2048];
	fma.rn.f32 	%f24, %f22, %f23, %f21;
	ld.global.nc.f32 	%f25, [%rd20+-4];
	ld.global.nc.f32 	%f26, [%rd19+-1024];
	fma.rn.f32 	%f27, %f25, %f26, %f24;
	ld.global.nc.f32 	%f28, [%rd20];
	ld.global.nc.f32 	%f29, [%rd19];
	fma.rn.f32 	%f30, %f28, %f29, %f27;
	ld.global.nc.f32 	%f31, [%rd20+4];
	ld.global.nc.f32 	%f32, [%rd19+1024];
	fma.rn.f32 	%f33, %f31, %f32, %f30;
	ld.global.nc.f32 	%f34, [%rd20+8];
	ld.global.nc.f32 	%f35, [%rd19+2048];
	fma.rn.f32 	%f36, %f34, %f35, %f33;
	ld.global.nc.f32 	%f37, [%rd20+12];
	ld.global.nc.f32 	%f38, [%rd19+3072];
	fma.rn.f32 	%f39, %f37, %f38, %f36;
	ld.global.nc.f32 	%f40, [%rd20+16];
	ld.global.nc.f32 	%f41, [%rd19+4096];
	fma.rn.f32 	%f42, %f40, %f41, %f39;
	ld.global.nc.f32 	%f43, [%rd20+20];
	ld.global.nc.f32 	%f44, [%rd19+5120];
	fma.rn.f32 	%f45, %f43, %f44, %f42;
	ld.global.nc.f32 	%f46, [%rd20+24];
	ld.global.nc.f32 	%f47, [%rd19+6144];
	fma.rn.f32 	%f48, %f46, %f47, %f45;
	ld.global.nc.f32 	%f49, [%rd20+28];
	ld.global.nc.f32 	%f50, [%rd19+7168];
	fma.rn.f32 	%f51, %f49, %f50, %f48;
	add.s32 	%r6, %r6, 16;
	add.s64 	%rd20, %rd20, 64;
	add.s64 	%rd19, %rd19, 16384;
	setp.ne.s32 	%p1, %r6, 256;
	@%p1 bra 	$L__BB6_1;
	st.global.f32 	[%rd1], %f51;
	ret;

}
	// .globl	default_function_kernel_16
.visible .entry default_function_kernel_16(
	.param .u64 .ptr .align 1 default_function_kernel_16_param_0,
	.param .u64 .ptr .align 1 default_function_kernel_16_param_1
)
.maxntid 512
{
	.reg .b32 	%r<2>;
	.reg .b32 	%f<4>;
	.reg .b64 	%rd<9>;

	ld.param.u64 	%rd1, [default_function_kernel_16_param_0];
	ld.param.u64 	%rd2, [default_function_kernel_16_param_1];
	cvta.to.global.u64 	%rd3, %rd2;
	cvta.to.global.u64 	%rd4, %rd1;
	mov.u32 	%r1, %tid.x;
	mul.wide.u32 	%rd5, %r1, 4;
	add.s64 	%rd6, %rd4, %rd5;
	ld.global.f32 	%f1, [%rd6];
	and.b64  	%rd7, %rd5, 1020;
	add.s64 	%rd8, %rd3, %rd7;
	ld.global.nc.f32 	%f2, [%rd8];
	add.f32 	%f3, %f1, %f2;
	st.global.f32 	[%rd6], %f3;
	ret;

}
	// .globl	default_function_kernel_4
.visible .entry default_function_kernel_4(
	.param .u64 .ptr .align 1 default_function_kernel_4_param_0
)
.maxntid 512
{
	.reg .b32 	%r<2>;
	.reg .b32 	%f<8>;
	.reg .b64 	%rd<5>;

	ld.param.u64 	%rd1, [default_function_kernel_4_param_0];
	cvta.to.global.u64 	%rd2, %rd1;
	mov.u32 	%r1, %tid.x;
	mul.wide.u32 	%rd3, %r1, 4;
	add.s64 	%rd4, %rd2, %rd3;
	ld.global.f32 	%f1, [%rd4];
	mov.f32 	%f2, 0f00000000;
	sub.f32 	%f3, %f2, %f1;
	mul.f32 	%f4, %f3, 0f3FB8AA3B;
	ex2.approx.f32 	%f5, %f4;
	add.f32 	%f6, %f5, 0f3F800000;
	rcp.rn.f32 	%f7, %f6;
	st.global.f32 	[%rd4], %f7;
	ret;

}
	// .globl	default_function_kernel_8
.visible .entry default_function_kernel_8(
	.param .u64 .ptr .align 1 default_function_kernel_8_param_0,
	.param .u64 .ptr .align 1 default_function_kernel_8_param_1,
	.param .u64 .ptr .align 1 default_function_kernel_8_param_2
)
.maxntid 512
{
	.reg .pred 	%p<2>;
	.reg .b32 	%r<7>;
	.reg .b32 	%f<28>;
	.reg .b64 	%rd<22>;

	ld.param.u64 	%rd8, [default_function_kernel_8_param_0];
	ld.param.u64 	%rd9, [default_function_kernel_8_param_1];
	ld.param.u64 	%rd10, [default_function_kernel_8_param_2];
	cvta.to.global.u64 	%rd11, %rd10;
	cvta.to.global.u64 	%rd12, %rd9;
	cvta.to.global.u64 	%rd13, %rd8;
	mov.u32 	%r4, %tid.x;
	cvt.u64.u32 	%rd14, %r4;
	mul.wide.u32 	%rd15, %r4, 4;
	add.s64 	%rd1, %rd13, %rd15;
	shr.u64 	%rd16, %rd14, 8;
	mad.lo.s64 	%rd17, %rd16, 4000, %rd12;
	add.s64 	%rd21, %rd17, 16;
	and.b32  	%r5, %r4, 255;
	mul.wide.u32 	%rd18, %r5, 4;
	add.s64 	%rd19, %rd18, %rd11;
	add.s64 	%rd20, %rd19, 4096;
	mov.b32 	%r6, 0;
	mov.f32 	%f27, 0f00000000;
$L__BB9_1:
	ld.global.nc.f32 	%f4, [%rd21+-16];
	ld.global.nc.f32 	%f5, [%rd20+-4096];
	fma.rn.f32 	%f6, %f4, %f5, %f27;
	ld.global.nc.f32 	%f7, [%rd21+-12];
	ld.global.nc.f32 	%f8, [%rd20+-3072];
	fma.rn.f32 	%f9, %f7, %f8, %f6;
	ld.global.nc.f32 	%f10, [%rd21+-8];
	ld.global.nc.f32 	%f11, [%rd20+-2048];
	fma.rn.f32 	%f12, %f10, %f11, %f9;
	ld.global.nc.f32 	%f13, [%rd21+-4];
	ld.global.nc.f32 	%f14, [%rd20+-1024];
	fma.rn.f32 	%f15, %f13, %f14, %f12;
	ld.global.nc.f32 	%f16, [%rd21];
	ld.global.nc.f32 	%f17, [%rd20];
	fma.rn.f32 	%f18, %f16, %f17, %f15;
	ld.global.nc.f32 	%f19, [%rd21+4];
	ld.global.nc.f32 	%f20, [%rd20+1024];
	fma.rn.f32 	%f21, %f19, %f20, %f18;
	ld.global.nc.f32 	%f22, [%rd21+8];
	ld.global.nc.f32 	%f23, [%rd20+2048];
	fma.rn.f32 	%f24, %f22, %f23, %f21;
	ld.global.nc.f32 	%f25, [%rd21+12];
	ld.global.nc.f32 	%f26, [%rd20+3072];
	fma.rn.f32 	%f27, %f25, %f26, %f24;
	add.s32 	%r6, %r6, 8;
	add.s64 	%rd21, %rd21, 32;
	add.s64 	%rd20, %rd20, 8192;
	setp.ne.s32 	%p1, %r6, 1000;
	@%p1 bra 	$L__BB9_1;
	st.global.f32 	[%rd1], %f27;
	ret;

}
	// .globl	default_function_kernel_13
.visible .entry default_function_kernel_13(
	.param .u64 .ptr .align 1 default_function_kernel_13_param_0,
	.param .u64 .ptr .align 1 default_function_kernel_13_param_1
)
.maxntid 512
{
	.reg .b32 	%r<2>;
	.reg .b32 	%f<4>;
	.reg .b64 	%rd<8>;

	ld.param.u64 	%rd1, [default_function_kernel_13_param_0];
	ld.param.u64 	%rd2, [default_function_kernel_13_param_1];
	cvta.to.global.u64 	%rd3, %rd2;
	cvta.to.global.u64 	%rd4, %rd1;
	mov.u32 	%r1, %tid.x;
	mul.wide.u32 	%rd5, %r1, 4;
	add.s64 	%rd6, %rd4, %rd5;
	ld.global.f32 	%f1, [%rd6];
	add.s64 	%rd7, %rd3, %rd5;
	ld.global.nc.f32 	%f2, [%rd7];
	mul.f32 	%f3, %f1, %f2;
	st.global.f32 	[%rd6], %f3;
	ret;

}
	// .globl	default_function_kernel_3
.visible .entry default_function_kernel_3(
	.param .u64 .ptr .align 1 default_function_kernel_3_param_0,
	.param .u64 .ptr .align 1 default_function_kernel_3_param_1
)
.maxntid 512
{
	.reg .b32 	%r<2>;
	.reg .b32 	%f<4>;
	.reg .b64 	%rd<9>;

	ld.param.u64 	%rd1, [default_function_kernel_3_param_0];
	ld.param.u64 	%rd2, [default_function_kernel_3_param_1];
	cvta.to.global.u64 	%rd3, %rd2;
	cvta.to.global.u64 	%rd4, %rd1;
	mov.u32 	%r1, %tid.x;
	mul.wide.u32 	%rd5, %r1, 4;
	add.s64 	%rd6, %rd4, %rd5;
	ld.global.f32 	%f1, [%rd6];
	and.b64  	%rd7, %rd5, 1020;
	add.s64 	%rd8, %rd3, %rd7;
	ld.global.nc.f32 	%f2, [%rd8];
	add.f32 	%f3, %f1, %f2;
	st.global.f32 	[%rd6], %f3;
	ret;

}
	// .globl	default_function_kernel_12
.visible .entry default_function_kernel_12(
	.param .u64 .ptr .align 1 default_function_kernel_12_param_0
)
.maxntid 512
{
	.reg .b32 	%r<2>;
	.reg .b32 	%f<8>;
	.reg .b64 	%rd<5>;

	ld.param.u64 	%rd1, [default_function_kernel_12_param_0];
	cvta.to.global.u64 	%rd2, %rd1;
	mov.u32 	%r1, %tid.x;
	mul.wide.u32 	%rd3, %r1, 4;
	add.s64 	%rd4, %rd2, %rd3;
	ld.global.f32 	%f1, [%rd4];
	mov.f32 	%f2, 0f00000000;
	sub.f32 	%f3, %f2, %f1;
	mul.f32 	%f4, %f3, 0f3FB8AA3B;
	ex2.approx.f32 	%f5, %f4;
	add.f32 	%f6, %f5, 0f3F800000;
	rcp.rn.f32 	%f7, %f6;
	st.global.f32 	[%rd4], %f7;
	ret;

}
	// .globl	default_function_kernel_11
.visible .entry default_function_kernel_11(
	.param .u64 .ptr .align 1 default_function_kernel_11_param_0,
	.param .u64 .ptr .align 1 default_function_kernel_11_param_1
)
.maxntid 512
{
	.reg .b32 	%r<2>;
	.reg .b32 	%f<4>;
	.reg .b64 	%rd<9>;

	ld.param.u64 	%rd1, [default_function_kernel_11_param_0];
	ld.param.u64 	%rd2, [default_function_kernel_11_param_1];
	cvta.to.global.u64 	%rd3, %rd2;
	cvta.to.global.u64 	%rd4, %rd1;
	mov.u32 	%r1, %tid.x;
	mul.wide.u32 	%rd5, %r1, 4;
	add.s64 	%rd6, %rd4, %rd5;
	ld.global.f32 	%f1, [%rd6];
	and.b64  	%rd7, %rd5, 1020;
	add.s64 	%rd8, %rd3, %rd7;
	ld.global.nc.f32 	%f2, [%rd8];
	add.f32 	%f3, %f1, %f2;
	st.global.f32 	[%rd6], %f3;
	ret;

}
	// .globl	default_function_kernel_9
.visible .entry default_function_kernel_9(
	.param .u64 .ptr .align 1 default_function_kernel_9_param_0,
	.param .u64 .ptr .align 1 default_function_kernel_9_param_1,
	.param .u64 .ptr .align 1 default_function_kernel_9_param_2
)
.maxntid 512
{
	.reg .pred 	%p<2>;
	.reg .b32 	%r<7>;
	.reg .b32 	%f<52>;
	.reg .b64 	%rd<21>;

	ld.param.u64 	%rd8, [default_function_kernel_9_param_0];
	ld.param.u64 	%rd9, [default_function_kernel_9_param_1];
	ld.param.u64 	%rd10, [default_function_kernel_9_param_2];
	cvta.to.global.u64 	%rd11, %rd10;
	cvta.to.global.u64 	%rd12, %rd9;
	cvta.to.global.u64 	%rd13, %rd8;
	mov.u32 	%r4, %tid.x;
	mul.wide.u32 	%rd14, %r4, 4;
	add.s64 	%rd1, %rd13, %rd14;
	and.b64  	%rd15, %rd14, 1024;
	add.s64 	%rd16, %rd15, %rd12;
	add.s64 	%rd20, %rd16, 32;
	and.b32  	%r5, %r4, 255;
	mul.wide.u32 	%rd17, %r5, 4;
	add.s64 	%rd18, %rd17, %rd11;
	add.s64 	%rd19, %rd18, 8192;
	mov.b32 	%r6, 0;
	mov.f32 	%f51, 0f00000000;
$L__BB14_1:
	ld.global.nc.f32 	%f4, [%rd20+-32];
	ld.global.nc.f32 	%f5, [%rd19+-8192];
	fma.rn.f32 	%f6, %f4, %f5, %f51;
	ld.global.nc.f32 	%f7, [%rd20+-28];
	ld.global.nc.f32 	%f8, [%rd19+-7168];
	fma.rn.f32 	%f9, %f7, %f8, %f6;
	ld.global.nc.f32 	%f10, [%rd20+-24];
	ld.global.nc.f32 	%f11, [%rd19+-6144];
	fma.rn.f32 	%f12, %f10, %f11, %f9;
	ld.global.nc.f32 	%f13, [%rd20+-20];
	ld.global.nc.f32 	%f14, [%rd19+-5120];
	fma.rn.f32 	%f15, %f13, %f14, %f12;
	ld.global.nc.f32 	%f16, [%rd20+-16];
	ld.global.nc.f32 	%f17, [%rd19+-4096];
	fma.rn.f32 	%f18, %f16, %f17, %f15;
	ld.global.nc.f32 	%f19, [%rd20+-12];
	ld.global.nc.f32 	%f20, [%rd19+-3072];
	fma.rn.f32 	%f21, %f19, %f20, %f18;
	ld.global.nc.f32 	%f22, [%rd20+-8];
	ld.global.nc.f32 	%f23, [%rd19+-2048];
	fma.rn.f32 	%f24, %f22, %f23, %f21;
	ld.global.nc.f32 	%f25, [%rd20+-4];
	ld.global.nc.f32 	%f26, [%rd19+-1024];
	fma.rn.f32 	%f27, %f25, %f26, %f24;
	ld.global.nc.f32 	%f28, [%rd20];
	ld.global.nc.f32 	%f29, [%rd19];
	fma.rn.f32 	%f30, %f28, %f29, %f27;
	ld.global.nc.f32 	%f31, [%rd20+4];
	ld.global.nc.f32 	%f32, [%rd19+1024];
	fma.rn.f32 	%f33, %f31, %f32, %f30;
	ld.global.nc.f32 	%f34, [%rd20+8];
	ld.global.nc.f32 	%f35, [%rd19+2048];
	fma.rn.f32 	%f36, %f34, %f35, %f33;
	ld.global.nc.f32 	%f37, [%rd20+12];
	ld.global.nc.f32 	%f38, [%rd19+3072];
	fma.rn.f32 	%f39, %f37, %f38, %f36;
	ld.global.nc.f32 	%f40, [%rd20+16];
	ld.global.nc.f32 	%f41, [%rd19+4096];
	fma.rn.f32 	%f42, %f40, %f41, %f39;
	ld.global.nc.f32 	%f43, [%rd20+20];
	ld.global.nc.f32 	%f44, [%rd19+5120];
	fma.rn.f32 	%f45, %f43, %f44, %f42;
	ld.global.nc.f32 	%f46, [%rd20+24];
	ld.global.nc.f32 	%f47, [%rd19+6144];
	fma.rn.f32 	%f48, %f46, %f47, %f45;
	ld.global.nc.f32 	%f49, [%rd20+28];
	ld.global.nc.f32 	%f50, [%rd19+7168];
	fma.rn.f32 	%f51, %f49, %f50, %f48;
	add.s32 	%r6, %r6, 16;
	add.s64 	%rd20, %rd20, 64;
	add.s64 	%rd19, %rd19, 16384;
	setp.ne.s32 	%p1, %r6, 256;
	@%p1 bra 	$L__BB14_1;
	st.global.f32 	[%rd1], %f51;
	ret;

}
	// .globl	default_function_kernel_10
.visible .entry default_function_kernel_10(
	.param .u64 .ptr .align 1 default_function_kernel_10_param_0,
	.param .u64 .ptr .align 1 default_function_kernel_10_param_1
)
.maxntid 512
{
	.reg .b32 	%r<2>;
	.reg .b32 	%f<4>;
	.reg .b64 	%rd<8>;

	ld.param.u64 	%rd1, [default_function_kernel_10_param_0];
	ld.param.u64 	%rd2, [default_function_kernel_10_param_1];
	cvta.to.global.u64 	%rd3, %rd2;
	cvta.to.global.u64 	%rd4, %rd1;
	mov.u32 	%r1, %tid.x;
	mul.wide.u32 	%rd5, %r1, 4;
	add.s64 	%rd6, %rd4, %rd5;
	ld.global.f32 	%f1, [%rd6];
	add.s64 	%rd7, %rd3, %rd5;
	ld.global.nc.f32 	%f2, [%rd7];
	add.f32 	%f3, %f1, %f2;
	st.global.f32 	[%rd6], %f3;
	ret;

}
	// .globl	default_function_kernel_7
.visible .entry default_function_kernel_7(
	.param .u64 .ptr .align 1 default_function_kernel_7_param_0,
	.param .u64 .ptr .align 1 default_function_kernel_7_param_1,
	.param .u64 .ptr .align 1 default_function_kernel_7_param_2
)
.maxntid 512
{
	.reg .pred 	%p<2>;
	.reg .b32 	%r<7>;
	.reg .b32 	%f<28>;
	.reg .b64 	%rd<22>;

	ld.param.u64 	%rd8, [default_function_kernel_7_param_0];
	ld.param.u64 	%rd9, [default_function_kernel_7_param_1];
	ld.param.u64 	%rd10, [default_function_kernel_7_param_2];
	cvta.to.global.u64 	%rd11, %rd10;
	cvta.to.global.u64 	%rd12, %rd9;
	cvta.to.global.u64 	%rd13, %rd8;
	mov.u32 	%r4, %tid.x;
	cvt.u64.u32 	%rd14, %r4;
	mul.wide.u32 	%rd15, %r4, 4;
	add.s64 	%rd1, %rd13, %rd15;
	shr.u64 	%rd16, %rd14, 8;
	mad.lo.s64 	%rd17, %rd16, 4000, %rd12;
	add.s64 	%rd21, %rd17, 16;
	and.b32  	%r5, %r4, 255;
	mul.wide.u32 	%rd18, %r5, 4;
	add.s64 	%rd19, %rd18, %rd11;
	add.s64 	%rd20, %rd19, 4096;
	mov.b32 	%r6, 0;
	mov.f32 	%f27, 0f00000000;
$L__BB16_1:
	ld.global.nc.f32 	%f4, [%rd21+-16];
	ld.global.nc.f32 	%f5, [%rd20+-4096];
	fma.rn.f32 	%f6, %f4, %f5, %f27;
	ld.global.nc.f32 	%f7, [%rd21+-12];
	ld.global.nc.f32 	%f8, [%rd20+-3072];
	fma.rn.f32 	%f9, %f7, %f8, %f6;
	ld.global.nc.f32 	%f10, [%rd21+-8];
	ld.global.nc.f32 	%f11, [%rd20+-2048];
	fma.rn.f32 	%f12, %f10, %f11, %f9;
	ld.global.nc.f32 	%f13, [%rd21+-4];
	ld.global.nc.f32 	%f14, [%rd20+-1024];
	fma.rn.f32 	%f15, %f13, %f14, %f12;
	ld.global.nc.f32 	%f16, [%rd21];
	ld.global.nc.f32 	%f17, [%rd20];
	fma.rn.f32 	%f18, %f16, %f17, %f15;
	ld.global.nc.f32 	%f19, [%rd21+4];
	ld.global.nc.f32 	%f20, [%rd20+1024];
	fma.rn.f32 	%f21, %f19, %f20, %f18;
	ld.global.nc.f32 	%f22, [%rd21+8];
	ld.global.nc.f32 	%f23, [%rd20+2048];
	fma.rn.f32 	%f24, %f22, %f23, %f21;
	ld.global.nc.f32 	%f25, [%rd21+12];
	ld.global.nc.f32 	%f26, [%rd20+3072];
	fma.rn.f32 	%f27, %f25, %f26, %f24;
	add.s32 	%r6, %r6, 8;
	add.s64 	%rd21, %rd21, 32;
	add.s64 	%rd20, %rd20, 8192;
	setp.ne.s32 	%p1, %r6, 1000;
	@%p1 bra 	$L__BB16_1;
	st.global.f32 	[%rd1], %f27;
	ret;

}
	// .globl	default_function_kernel_15
.visible .entry default_function_kernel_15(
	.param .u64 .ptr .align 1 default_function_kernel_15_param_0,
	.param .u64 .ptr .align 1 default_function_kernel_15_param_1
)
.maxntid 512
{
	.reg .b32 	%r<2>;
	.reg .b32 	%f<4>;
	.reg .b64 	%rd<8>;

	ld.param.u64 	%rd1, [default_function_kernel_15_param_0];
	ld.param.u64 	%rd2, [default_function_kernel_15_param_1];
	cvta.to.global.u64 	%rd3, %rd2;
	cvta.to.global.u64 	%rd4, %rd1;
	mov.u32 	%r1, %tid.x;
	mul.wide.u32 	%rd5, %r1, 4;
	add.s64 	%rd6, %rd4, %rd5;
	ld.global.f32 	%f1, [%rd6];
	add.s64 	%rd7, %rd3, %rd5;
	ld.global.nc.f32 	%f2, [%rd7];
	add.f32 	%f3, %f1, %f2;
	st.global.f32 	[%rd6], %f3;
	ret;

}
	// .globl	default_function_kernel_18
.visible .entry default_function_kernel_18(
	.param .u64 .ptr .align 1 default_function_kernel_18_param_0,
	.param .u64 .ptr .align 1 default_function_kernel_18_param_1
)
.maxntid 512
{
	.reg .b32 	%r<2>;
	.reg .b32 	%f<4>;
	.reg .b64 	%rd<8>;

	ld.param.u64 	%rd1, [default_function_kernel_18_param_0];
	ld.param.u64 	%rd2, [default_function_kernel_18_param_1];
	cvta.to.global.u64 	%rd3, %rd2;
	cvta.to.global.u64 	%rd4, %rd1;
	mov.u32 	%r1, %tid.x;
	mul.wide.u32 	%rd5, %r1, 4;
	add.s64 	%rd6, %rd4, %rd5;
	ld.global.f32 	%f1, [%rd6];
	add.s64 	%rd7, %rd3, %rd5;
	ld.global.nc.f32 	%f2, [%rd7];
	mul.f32 	%f3, %f1, %f2;
	st.global.f32 	[%rd6], %f3;
	ret;

}
	// .globl	default_function_kernel_20
.visible .entry default_function_kernel_20(
	.param .u64 .ptr .align 1 default_function_kernel_20_param_0,
	.param .u64 .ptr .align 1 default_function_kernel_20_param_1,
	.param .u64 .ptr .align 1 default_function_kernel_20_param_2
)
.maxntid 256
{
	.reg .pred 	%p<2>;
	.reg .b32 	%r<7>;
	.reg .b32 	%f<52>;
	.reg .b64 	%rd<22>;

	ld.param.u64 	%rd8, [default_function_kernel_20_param_0];
	ld.param.u64 	%rd9, [default_function_kernel_20_param_1];
	ld.param.u64 	%rd10, [default_function_kernel_20_param_2];
	cvta.to.global.u64 	%rd11, %rd10;
	cvta.to.global.u64 	%rd12, %rd9;
	cvta.to.global.u64 	%rd13, %rd8;
	mov.u32 	%r4, %tid.x;
	mul.wide.u32 	%rd14, %r4, 4;
	add.s64 	%rd1, %rd13, %rd14;
	mul.wide.u32 	%rd15, %r4, 8;
	and.b64  	%rd16, %rd15, 1024;
	add.s64 	%rd17, %rd16, %rd12;
	add.s64 	%rd21, %rd17, 32;
	and.b32  	%r5, %r4, 127;
	mul.wide.u32 	%rd18, %r5, 4;
	add.s64 	%rd19, %rd18, %rd11;
	add.s64 	%rd20, %rd19, 4096;
	mov.b32 	%r6, 0;
	mov.f32 	%f51, 0f00000000;
$L__BB19_1:
	ld.global.nc.f32 	%f4, [%rd21+-32];
	ld.global.nc.f32 	%f5, [%rd20+-4096];
	fma.rn.f32 	%f6, %f4, %f5, %f51;
	ld.global.nc.f32 	%f7, [%rd21+-28];
	ld.global.nc.f32 	%f8, [%rd20+-3584];
	fma.rn.f32 	%f9, %f7, %f8, %f6;
	ld.global.nc.f32 	%f10, [%rd21+-24];
	ld.global.nc.f32 	%f11, [%rd20+-3072];
	fma.rn.f32 	%f12, %f10, %f11, %f9;
	ld.global.nc.f32 	%f13, [%rd21+-20];
	ld.global.nc.f32 	%f14, [%rd20+-2560];
	fma.rn.f32 	%f15, %f13, %f14, %f12;
	ld.global.nc.f32 	%f16, [%rd21+-16];
	ld.global.nc.f32 	%f17, [%rd20+-2048];
	fma.rn.f32 	%f18, %f16, %f17, %f15;
	ld.global.nc.f32 	%f19, [%rd21+-12];
	ld.global.nc.f32 	%f20, [%rd20+-1536];
	fma.rn.f32 	%f21, %f19, %f20, %f18;
	ld.global.nc.f32 	%f22, [%rd21+-8];
	ld.global.nc.f32 	%f23, [%rd20+-1024];
	fma.rn.f32 	%f24, %f22, %f23, %f21;
	ld.global.nc.f32 	%f25, [%rd21+-4];
	ld.global.nc.f32 	%f26, [%rd20+-512];
	fma.rn.f32 	%f27, %f25, %f26, %f24;
	ld.global.nc.f32 	%f28, [%rd21];
	ld.global.nc.f32 	%f29, [%rd20];
	fma.rn.f32 	%f30, %f28, %f29, %f27;
	ld.global.nc.f32 	%f31, [%rd21+4];
	ld.global.nc.f32 	%f32, [%rd20+512];
	fma.rn.f32 	%f33, %f31, %f32, %f30;
	ld.global.nc.f32 	%f34, [%rd21+8];
	ld.global.nc.f32 	%f35, [%rd20+1024];
	fma.rn.f32 	%f36, %f34, %f35, %f33;
	ld.global.nc.f32 	%f37, [%rd21+12];
	ld.global.nc.f32 	%f38, [%rd20+1536];
	fma.rn.f32 	%f39, %f37, %f38, %f36;
	ld.global.nc.f32 	%f40, [%rd21+16];
	ld.global.nc.f32 	%f41, [%rd20+2048];
	fma.rn.f32 	%f42, %f40, %f41, %f39;
	ld.global.nc.f32 	%f43, [%rd21+20];
	ld.global.nc.f32 	%f44, [%rd20+2560];
	fma.rn.f32 	%f45, %f43, %f44, %f42;
	ld.global.nc.f32 	%f46, [%rd21+24];
	ld.global.nc.f32 	%f47, [%rd20+3072];
	fma.rn.f32 	%f48, %f46, %f47, %f45;
	ld.global.nc.f32 	%f49, [%rd21+28];
	ld.global.nc.f32 	%f50, [%rd20+3584];
	fma.rn.f32 	%f51, %f49, %f50, %f48;
	add.s32 	%r6, %r6, 16;
	add.s64 	%rd21, %rd21, 64;
	add.s64 	%rd20, %rd20, 8192;
	setp.ne.s32 	%p1, %r6, 256;
	@%p1 bra 	$L__BB19_1;
	st.global.f32 	[%rd1], %f51;
	ret;

}
	// .globl	default_function_kernel_6
.visible .entry default_function_kernel_6(
	.param .u64 .ptr .align 1 default_function_kernel_6_param_0
)
.maxntid 512
{
	.reg .b32 	%r<2>;
	.reg .b32 	%f<4>;
	.reg .b64 	%rd<5>;

	ld.param.u64 	%rd1, [default_function_kernel_6_param_0];
	cvta.to.global.u64 	%rd2, %rd1;
	mov.u32 	%r1, %tid.x;
	mul.wide.u32 	%rd3, %r1, 4;
	add.s64 	%rd4, %rd2, %rd3;
	ld.global.f32 	%f1, [%rd4];
	mov.f32 	%f2, 0f3F800000;
	sub.f32 	%f3, %f2, %f1;
	st.global.f32 	[%rd4], %f3;
	ret;

}
	// .globl	default_function_kernel_1
.visible .entry default_function_kernel_1(
	.param .u64 .ptr .align 1 default_function_kernel_1_param_0,
	.param .u64 .ptr .align 1 default_function_kernel_1_param_1,
	.param .u64 .ptr .align 1 default_function_kernel_1_param_2
)
.maxntid 512
{
	.reg .pred 	%p<2>;
	.reg .b32 	%r<7>;
	.reg .b32 	%f<52>;
	.reg .b64 	%rd<21>;

	ld.param.u64 	%rd8, [default_function_kernel_1_param_0];
	ld.param.u64 	%rd9, [default_function_kernel_1_param_1];
	ld.param.u64 	%rd10, [default_function_kernel_1_param_2];
	cvta.to.global.u64 	%rd11, %rd10;
	cvta.to.global.u64 	%rd12, %rd9;
	cvta.to.global.u64 	%rd13, %rd8;
	mov.u32 	%r4, %tid.x;
	mul.wide.u32 	%rd14, %r4, 4;
	add.s64 	%rd1, %rd13, %rd14;
	and.b64  	%rd15, %rd14, 1024;
	add.s64 	%rd16, %rd15, %rd12;
	add.s64 	%rd20, %rd16, 32;
	and.b32  	%r5, %r4, 255;
	mul.wide.u32 	%rd17, %r5, 4;
	add.s64 	%rd18, %rd17, %rd11;
	add.s64 	%rd19, %rd18, 8192;
	mov.b32 	%r6, 0;
	mov.f32 	%f51, 0f00000000;
$L__BB21_1:
	ld.global.nc.f32 	%f4, [%rd20+-32];
	ld.global.nc.f32 	%f5, [%rd19+-8192];
	fma.rn.f32 	%f6, %f4, %f5, %f51;
	ld.global.nc.f32 	%f7, [%rd20+-28];
	ld.global.nc.f32 	%f8, [%rd19+-7168];
	fma.rn.f32 	%f9, %f7, %f8, %f6;
	ld.global.nc.f32 	%f10, [%rd20+-24];
	ld.global.nc.f32 	%f11, [%rd19+-6144];
	fma.rn.f32 	%f12, %f10, %f11, %f9;
	ld.global.nc.f32 	%f13, [%rd20+-20];
	ld.global.nc.f32 	%f14, [%rd19+-5120];
	fma.rn.f32 	%f15, %f13, %f14, %f12;
	ld.global.nc.f32 	%f16, [%rd20+-16];
	ld.global.nc.f32 	%f17, [%rd19+-4096];
	fma.rn.f32 	%f18, %f16, %f17, %f15;
	ld.global.nc.f32 	%f19, [%rd20+-12];
	ld.global.nc.f32 	%f20, [%rd19+-3072];
	fma.rn.f32 	%f21, %f19, %f20, %f18;
	ld.global.nc.f32 	%f22, [%rd20+-8];
	ld.global.nc.f32 	%f23, [%rd19+-2048];
	fma.rn.f32 	%f24, %f22, %f23, %f21;
	ld.global.nc.f32 	%f25, [%rd20+-4];
	ld.global.nc.f32 	%f26, [%rd19+-1024];
	fma.rn.f32 	%f27, %f25, %f26, %f24;
	ld.global.nc.f32 	%f28, [%rd20];
	ld.global.nc.f32 	%f29, [%rd19];
	fma.rn.f32 	%f30, %f28, %f29, %f27;
	ld.global.nc.f32 	%f31, [%rd20+4];
	ld.global.nc.f32 	%f32, [%rd19+1024];
	fma.rn.f32 	%f33, %f31, %f32, %f30;
	ld.global.nc.f32 	%f34, [%rd20+8];
	ld.global.nc.f32 	%f35, [%rd19+2048];
	fma.rn.f32 	%f36, %f34, %f35, %f33;
	ld.global.nc.f32 	%f37, [%rd20+12];
	ld.global.nc.f32 	%f38, [%rd19+3072];
	fma.rn.f32 	%f39, %f37, %f38, %f36;
	ld.global.nc.f32 	%f40, [%rd20+16];
	ld.global.nc.f32 	%f41, [%rd19+4096];
	fma.rn.f32 	%f42, %f40, %f41, %f39;
	ld.global.nc.f32 	%f43, [%rd20+20];
	ld.global.nc.f32 	%f44, [%rd19+5120];
	fma.rn.f32 	%f45, %f43, %f44, %f42;
	ld.global.nc.f32 	%f46, [%rd20+24];
	ld.global.nc.f32 	%f47, [%rd19+6144];
	fma.rn.f32 	%f48, %f46, %f47, %f45;
	ld.global.nc.f32 	%f49, [%rd20+28];
	ld.global.nc.f32 	%f50, [%rd19+7168];
	fma.rn.f32 	%f51, %f49, %f50, %f48;
	add.s32 	%r6, %r6, 16;
	add.s64 	%rd20, %rd20, 64;
	add.s64 	%rd19, %rd19, 16384;
	setp.ne.s32 	%p1, %r6, 256;
	@%p1 bra 	$L__BB21_1;
	st.global.f32 	[%rd1], %f51;
	ret;

}


// ===== COMPILED SASS (sm_100) =====

	.target	sm_100

	.elftype	@"ET_EXEC"


//--------------------- .note.nv.tkinfo           --------------------------
	.section	.note.nv.tkinfo,"",@"SHT_NOTE"
	.sectionflags	@"SHF_NOTE_NV_TKINFO"
	.tkinfo
        /*0018*/ 	.word	0x00000002
        /*0030*/ 	.string	""
        /*0030*/ 	.string	"ptxas"
        /*0030*/ 	.string	"Cuda compilation tools, release 13.0, V13.0.88"
        /*0030*/ 	.string	"Build cuda_13.0.r13.0/compiler.36424714_0"
        /*0030*/ 	.string	"-arch sm_100 -m 64 "



//--------------------- .note.nv.cuinfo           --------------------------
	.section	.note.nv.cuinfo,"",@"SHT_NOTE"
	.sectionflags	@"SHF_NOTE_NV_CUINFO"
        /*0018*/ 	.short	0x0002
        /*001a*/ 	.short	0x0064
        /*001c*/ 	.short	0x0082
	.zero		2


//--------------------- .nv.info                  --------------------------
	.section	.nv.info,"",@"SHT_CUDA_INFO"
	.align	4


	//----- nvinfo : EIATTR_REGCOUNT
	.align		4
        /*0000*/ 	.byte	0x04, 0x2f
        /*0002*/ 	.short	(.L_1 - .L_0)
	.align		4
.L_0:
        /*0004*/ 	.word	index@(default_function_kernel)
        /*0008*/ 	.word	0x0000001e


	//----- nvinfo : EIATTR_FRAME_SIZE
	.align		4
.L_1:
        /*000c*/ 	.byte	0x04, 0x11
        /*000e*/ 	.short	(.L_3 - .L_2)
	.align		4
.L_2:
        /*0010*/ 	.word	index@(default_function_kernel)
        /*0014*/ 	.word	0x00000000


	//----- nvinfo : EIATTR_REGCOUNT
	.align		4
.L_3:
        /*0018*/ 	.byte	0x04, 0x2f
        /*001a*/ 	.short	(.L_5 - .L_4)
	.align		4
.L_4:
        /*001c*/ 	.word	index@(default_function_kernel_21)
        /*0020*/ 	.word	0x0000000c


	//----- nvinfo : EIATTR_FRAME_SIZE
	.align		4
.L_5:
        /*0024*/ 	.byte	0x04, 0x11
        /*0026*/ 	.short	(.L_7 - .L_6)
	.align		4
.L_6:
        /*0028*/ 	.word	index@(default_function_kernel_21)
        /*002c*/ 	.word	0x00000000


	//----- nvinfo : EIATTR_REGCOUNT
	.align		4
.L_7:
        /*0030*/ 	.byte	0x04, 0x2f
        /*0032*/ 	.short	(.L_9 - .L_8)
	.align		4
.L_8:
        /*0034*/ 	.word	index@(default_function_kernel_2)
        /*0038*/ 	.word	0x0000000a


	//----- nvinfo : EIATTR_FRAME_SIZE
	.align		4
.L_9:
        /*003c*/ 	.byte	0x04, 0x11
        /*003e*/ 	.short	(.L_11 - .L_10)
	.align		4
.L_10:
        /*0040*/ 	.word	index@(default_function_kernel_2)
        /*0044*/ 	.word	0x00000000


	//----- nvinfo : EIATTR_REGCOUNT
	.align		4
.L_11:
        /*0048*/ 	.byte	0x04, 0x2f
        /*004a*/ 	.short	(.L_13 - .L_12)
	.align		4
.L_12:
        /*004c*/ 	.word	index@(default_function_kernel_19)
        /*0050*/ 	.word	0x0000000a


	//----- nvinfo : EIATTR_FRAME_SIZE
	.align		4
.L_13:
        /*0054*/ 	.byte	0x04, 0x11
        /*0056*/ 	.short	(.L_15 - .L_14)
	.align		4
.L_14:
        /*0058*/ 	.word	index@(default_function_kernel_19)
        /*005c*/ 	.word	0x00000000


	//----- nvinfo : EIATTR_REGCOUNT
	.align		4
.L_15:
        /*0060*/ 	.byte	0x04, 0x2f
        /*0062*/ 	.short	(.L_17 - .L_16)
	.align		4
.L_16:
        /*0064*/ 	.word	index@(default_function_kernel_5)
        /*0068*/ 	.word	0x0000000c


	//----- nvinfo : EIATTR_FRAME_SIZE
	.align		4
.L_17:
        /*006c*/ 	.byte	0x04, 0x11
        /*006e*/ 	.short	(.L_19 - .L_18)
	.align		4
.L_18:
        /*0070*/ 	.word	index@(default_function_kernel_5)
        /*0074*/ 	.word	0x00000000


	//----- nvinfo : EIATTR_REGCOUNT
	.align		4
.L_19:
        /*0078*/ 	.byte	0x04, 0x2f
        /*007a*/ 	.short	(.L_21 - .L_20)
	.align		4
.L_20:
        /*007c*/ 	.word	index@(default_function_kernel_17)
        /*0080*/ 	.word	0x0000000c


	//----- nvinfo : EIATTR_FRAME_SIZE
	.align		4
.L_21:
        /*0084*/ 	.byte	0x04, 0x11
        /*0086*/ 	.short	(.L_23 - .L_22)
	.align		4
.L_22:
        /*0088*/ 	.word	index@(default_function_kernel_17)
        /*008c*/ 	.word	0x00000000


	//----- nvinfo : EIATTR_REGCOUNT
	.align		4
.L_23:
        /*0090*/ 	.byte	0x04, 0x2f
        /*0092*/ 	.short	(.L_25 - .L_24)
	.align		4
.L_24:
        /*0094*/ 	.word	index@(default_function_kernel_14)
        /*0098*/ 	.word	0x0000001e


	//----- nvinfo : EIATTR_FRAME_SIZE
	.align		4
.L_25:
        /*009c*/ 	.byte	0x04, 0x11
        /*009e*/ 	.short	(.L_27 - .L_26)
	.align		4
.L_26:
        /*00a0*/ 	.word	index@(default_function_kernel_14)
        /*00a4*/ 	.word	0x00000000


	//----- nvinfo : EIATTR_REGCOUNT
	.align		4
.L_27:
        /*00a8*/ 	.byte	0x04, 0x2f
        /*00aa*/ 	.short	(.L_29 - .L_28)
	.align		4
.L_28:
        /*00ac*/ 	.word	index@(default_function_kernel_16)
        /*00b0*/ 	.word	0x0000000a


	//----- nvinfo : EIATTR_FRAME_SIZE
	.align		4
.L_29:
        /*00b4*/ 	.byte	0x04, 0x11
        /*00b6*/ 	.short	(.L_31 - .L_30)
	.align		4
.L_30:
        /*00b8*/ 	.word	index@(default_function_kernel_16)
        /*00bc*/ 	.word	0x00000000


	//----- nvinfo : EIATTR_REGCOUNT
	.align		4
.L_31:
        /*00c0*/ 	.byte	0x04, 0x2f
        /*00c2*/ 	.short	(.L_33 - .L_32)
	.align		4
.L_32:
        /*00c4*/ 	.word	index@(default_function_kernel_4)
        /*00c8*/ 	.word	0x0000000f


	//----- nvinfo : EIATTR_FRAME_SIZE
	.align		4
.L_33:
        /*00cc*/ 	.byte	0x04, 0x11
        /*00ce*/ 	.short	(.L_35 - .L_34)
	.align		4
.L_34:
        /*00d0*/ 	.word	index@($__internal_1_$__cuda_sm20_rcp_rn_f32_slowpath)
        /*00d4*/ 	.word	0x00000000


	//----- nvinfo : EIATTR_FRAME_SIZE
	.align		4
.L_35:
        /*00d8*/ 	.byte	0x04, 0x11
        /*00da*/ 	.short	(.L_37 - .L_36)
	.align		4
.L_36:
        /*00dc*/ 	.word	index@(default_function_kernel_4)
        /*00e0*/ 	.word	0x00000000


	//----- nvinfo : EIATTR_REGCOUNT
	.align		4
.L_37:
        /*00e4*/ 	.byte	0x04, 0x2f
        /*00e6*/ 	.short	(.L_39 - .L_38)
	.align		4
.L_38:
        /*00e8*/ 	.word	index@(default_function_kernel_8)
        /*00ec*/ 	.word	0x0000001e


	//----- nvinfo : EIATTR_FRAME_SIZE
	.align		4
.L_39:
        /*00f0*/ 	.byte	0x04, 0x11
        /*00f2*/ 	.short	(.L_41 - .L_40)
	.align		4
.L_40:
        /*00f4*/ 	.word	index@(default_function_kernel_8)
        /*00f8*/ 	.word	0x00000000


	//----- nvinfo : EIATTR_REGCOUNT
	.align		4
.L_41:
        /*00fc*/ 	.byte	0x04, 0x2f
        /*00fe*/ 	.short	(.L_43 - .L_42)
	.align		4
.L_42:
        /*0100*/ 	.word	index@(default_function_kernel_13)
        /*0104*/ 	.word	0x0000000a


	//----- nvinfo : EIATTR_FRAME_SIZE
	.align		4
.L_43:
        /*0108*/ 	.byte	0x04, 0x11
        /*010a*/ 	.short	(.L_45 - .L_44)
	.align		4
.L_44:
        /*010c*/ 	.word	index@(default_function_kernel_13)
        /*0110*/ 	.word	0x00000000


	//----- nvinfo : EIATTR_REGCOUNT
	.align		4
.L_45:
        /*0114*/ 	.byte	0x04, 0x2f
        /*0116*/ 	.short	(.L_47 - .L_46)
	.align		4
.L_46:
        /*0118*/ 	.word	index@(default_function_kernel_3)
        /*011c*/ 	.word	0x0000000a


	//----- nvinfo : EIATTR_FRAME_SIZE
	.align		4
.L_47:
        /*0120*/ 	.byte	0x04, 0x11
        /*0122*/ 	.short	(.L_49 - .L_48)
	.align		4
.L_48:
        /*0124*/ 	.word	index@(default_function_kernel_3)
        /*0128*/ 	.word	0x00000000


	//----- nvinfo : EIATTR_REGCOUNT
	.align		4
.L_49:
        /*012c*/ 	.byte	0x04, 0x2f
        /*012e*/ 	.short	(.L_51 - .L_50)
	.align		4
.L_50:
        /*0130*/ 	.word	index@(default_function_kernel_12)
        /*0134*/ 	.word	0x0000000f


	//----- nvinfo : EIATTR_FRAME_SIZE
	.align		4
.L_51:
        /*0138*/ 	.byte	0x04, 0x11
        /*013a*/ 	.short	(.L_53 - .L_52)
	.align		4
.L_52:
        /*013c*/ 	.word	index@($__internal_0_$__cuda_sm20_rcp_rn_f32_slowpath)
        /*0140*/ 	.word	0x00000000


	//----- nvinfo : EIATTR_FRAME_SIZE
	.align		4
.L_53:
        /*0144*/ 	.byte	0x04, 0x11
        /*0146*/ 	.short	(.L_55 - .L_54)
	.align		4
.L_54:
        /*0148*/ 	.word	index@(default_function_kernel_12)
        /*014c*/ 	.word	0x00000000


	//----- nvinfo : EIATTR_REGCOUNT
	.align		4
.L_55:
        /*0150*/ 	.byte	0x04, 0x2f
        /*0152*/ 	.short	(.L_57 - .L_56)
	.align		4
.L_56:
        /*0154*/ 	.word	index@(default_function_kernel_11)
        /*0158*/ 	.word	0x0000000a


	//----- nvinfo : EIATTR_FRAME_SIZE
	.align		4
.L_57:
        /*015c*/ 	.byte	0x04, 0x11
        /*015e*/ 	.short	(.L_59 - .L_58)
	.align		4
.L_58:
        /*0160*/ 	.word	index@(default_function_kernel_11)
        /*0164*/ 	.word	0x00000000


	//----- nvinfo : EIATTR_REGCOUNT
	.align		4
.L_59:
        /*0168*/ 	.byte	0x04, 0x2f
        /*016a*/ 	.short	(.L_61 - .L_60)
	.align		4
.L_60:
        /*016c*/ 	.word	index@(default_function_kernel_9)
        /*0170*/ 	.word	0x0000001e


	//----- nvinfo : EIATTR_FRAME_SIZE
	.align		4
.L_61:
        /*0174*/ 	.byte	0x04, 0x11
        /*0176*/ 	.short	(.L_63 - .L_62)
	.align		4
.L_62:
        /*0178*/ 	.word	index@(default_function_kernel_9)
        /*017c*/ 	.word	0x00000000


	//----- nvinfo : EIATTR_REGCOUNT
	.align		4
.L_63:
        /*0180*/ 	.byte	0x04, 0x2f
        /*0182*/ 	.short	(.L_65 - .L_64)
	.align		4
.L_64:
        /*0184*/ 	.word	index@(default_function_kernel_10)
        /*0188*/ 	.word	0x0000000a


	//----- nvinfo : EIATTR_FRAME_SIZE
	.align		4
.L_65:
        /*018c*/ 	.byte	0x04, 0x11
        /*018e*/ 	.short	(.L_67 - .L_66)
	.align		4
.L_66:
        /*0190*/ 	.word	index@(default_function_kernel_10)
        /*0194*/ 	.word	0x00000000


	//----- nvinfo : EIATTR_REGCOUNT
	.align		4
.L_67:
        /*0198*/ 	.byte	0x04, 0x2f
        /*019a*/ 	.short	(.L_69 - .L_68)
	.align		4
.L_68:
        /*019c*/ 	.word	index@(default_function_kernel_7)
        /*01a0*/ 	.word	0x0000001e


	//----- nvinfo : EIATTR_FRAME_SIZE
	.align		4
.L_69:
        /*01a4*/ 	.byte	0x04, 0x11
        /*01a6*/ 	.short	(.L_71 - .L_70)
	.align		4
.L_70:
        /*01a8*/ 	.word	index@(default_function_kernel_7)
        /*01ac*/ 	.word	0x00000000


	//----- nvinfo : EIATTR_REGCOUNT
	.align		4
.L_71:
        /*01b0*/ 	.byte	0x04, 0x2f
        /*01b2*/ 	.short	(.L_73 - .L_72)
	.align		4
.L_72:
        /*01b4*/ 	.word	index@(default_function_kernel_15)
        /*01b8*/ 	.word	0x0000000a


	//----- nvinfo : EIATTR_FRAME_SIZE
	.align		4
.L_73:
        /*01bc*/ 	.byte	0x04, 0x11
        /*01be*/ 	.short	(.L_75 - .L_74)
	.align		4
.L_74:
        /*01c0*/ 	.word	index@(default_function_kernel_15)
        /*01c4*/ 	.word	0x00000000


	//----- nvinfo : EIATTR_REGCOUNT
	.align		4
.L_75:
        /*01c8*/ 	.byte	0x04, 0x2f
        /*01ca*/ 	.short	(.L_77 - .L_76)
	.align		4
.L_76:
        /*01cc*/ 	.word	index@(default_function_kernel_18)
        /*01d0*/ 	.word	0x0000000a


	//----- nvinfo : EIATTR_FRAME_SIZE
	.align		4
.L_77:
        /*01d4*/ 	.byte	0x04, 0x11
        /*01d6*/ 	.short	(.L_79 - .L_78)
	.align		4
.L_78:
        /*01d8*/ 	.word	index@(default_function_kernel_18)
        /*01dc*/ 	.word	0x00000000


	//----- nvinfo : EIATTR_REGCOUNT
	.align		4
.L_79:
        /*01e0*/ 	.byte	0x04, 0x2f
        /*01e2*/ 	.short	(.L_81 - .L_80)
	.align		4
.L_80:
        /*01e4*/ 	.word	index@(default_function_kernel_20)
        /*01e8*/ 	.word	0x0000001e


	//----- nvinfo : EIATTR_FRAME_SIZE
	.align		4
.L_81:
        /*01ec*/ 	.byte	0x04, 0x11
        /*01ee*/ 	.short	(.L_83 - .L_82)
	.align		4
.L_82:
        /*01f0*/ 	.word	index@(default_function_kernel_20)
        /*01f4*/ 	.word	0x00000000


	//----- nvinfo : EIATTR_REGCOUNT
	.align		4
.L_83:
        /*01f8*/ 	.byte	0x04, 0x2f
        /*01fa*/ 	.short	(.L_85 - .L_84)
	.align		4
.L_84:
        /*01fc*/ 	.word	index@(default_function_kernel_6)
        /*0200*/ 	.word	0x00000008


	//----- nvinfo : EIATTR_FRAME_SIZE
	.align		4
.L_85:
        /*0204*/ 	.byte	0x04, 0x11
        /*0206*/ 	.short	(.L_87 - .L_86)
	.align		4
.L_86:
        /*0208*/ 	.word	index@(default_function_kernel_6)
        /*020c*/ 	.word	0x00000000


	//----- nvinfo : EIATTR_REGCOUNT
	.align		4
.L_87:
        /*0210*/ 	.byte	0x04, 0x2f
        /*0212*/ 	.short	(.L_89 - .L_88)
	.align		4
.L_88:
        /*0214*/ 	.word	index@(default_function_kernel_1)
        /*0218*/ 	.word	0x0000001e


	//----- nvinfo : EIATTR_FRAME_SIZE
	.align		4
.L_89:
        /*021c*/ 	.byte	0x04, 0x11
        /*021e*/ 	.short	(.L_91 - .L_90)
	.align		4
.L_90:
        /*0220*/ 	.word	index@(default_function_kernel_1)
        /*0224*/ 	.word	0x00000000


	//----- nvinfo : EIATTR_MIN_STACK_SIZE
	.align		4
.L_91:
        /*0228*/ 	.byte	0x04, 0x12
        /*022a*/ 	.short	(.L_93 - .L_92)
	.align		4
.L_92:
        /*022c*/ 	.word	index@(default_function_kernel_1)
        /*0230*/ 	.word	0x00000000


	//----- nvinfo : EIATTR_MIN_STACK_SIZE
	.align		4
.L_93:
        /*0234*/ 	.byte	0x04, 0x12
        /*0236*/ 	.short	(.L_95 - .L_94)
	.align		4
.L_94:
        /*0238*/ 	.word	index@(default_function_kernel_6)
        /*023c*/ 	.word	0x00000000


	//----- nvinfo : EIATTR_MIN_STACK_SIZE
	.align		4
.L_95:
        /*0240*/ 	.byte	0x04, 0x12
        /*0242*/ 	.short	(.L_97 - .L_96)
	.align		4
.L_96:
        /*0244*/ 	.word	index@(default_function_kernel_20)
        /*0248*/ 	.word	0x00000000


	//----- nvinfo : EIATTR_MIN_STACK_SIZE
	.align		4
.L_97:
        /*024c*/ 	.byte	0x04, 0x12
        /*024e*/ 	.short	(.L_99 - .L_98)
	.align		4
.L_98:
        /*0250*/ 	.word	index@(default_function_kernel_18)
        /*0254*/ 	.word	0x00000000


	//----- nvinfo : EIATTR_MIN_STACK_SIZE
	.align		4
.L_99:
        /*0258*/ 	.byte	0x04, 0x12
        /*025a*/ 	.short	(.L_101 - .L_100)
	.align		4
.L_100:
        /*025c*/ 	.word	index@(default_function_kernel_15)
        /*0260*/ 	.word	0x00000000


	//----- nvinfo : EIATTR_MIN_STACK_SIZE
	.align		4
.L_101:
        /*0264*/ 	.byte	0x04, 0x12
        /*0266*/ 	.short	(.L_103 - .L_102)
	.align		4
.L_102:
        /*0268*/ 	.word	index@(default_function_kernel_7)
        /*026c*/ 	.word	0x00000000


	//----- nvinfo : EIATTR_MIN_STACK_SIZE
	.align		4
.L_103:
        /*0270*/ 	.byte	0x04, 0x12
        /*0272*/ 	.short	(.L_105 - .L_104)
	.align		4
.L_104:
        /*0274*/ 	.word	index@(default_function_kernel_10)
        /*0278*/ 	.word	0x00000000


	//----- nvinfo : EIATTR_MIN_STACK_SIZE
	.align		4
.L_105:
        /*027c*/ 	.byte	0x04, 0x12
        /*027e*/ 	.short	(.L_107 - .L_106)
	.align		4
.L_106:
        /*0280*/ 	.word	index@(default_function_kernel_9)
        /*0284*/ 	.word	0x00000000


	//----- nvinfo : EIATTR_MIN_STACK_SIZE
	.align		4
.L_107:
        /*0288*/ 	.byte	0x04, 0x12
        /*028a*/ 	.short	(.L_109 - .L_108)
	.align		4
.L_108:
        /*028c*/ 	.word	index@(default_function_kernel_11)
        /*0290*/ 	.word	0x00000000


	//----- nvinfo : EIATTR_MIN_STACK_SIZE
	.align		4
.L_109:
        /*0294*/ 	.byte	0x04, 0x12
        /*0296*/ 	.short	(.L_111 - .L_110)
	.align		4
.L_110:
        /*0298*/ 	.word	index@(default_function_kernel_12)
        /*029c*/ 	.word	0x00000000


	//----- nvinfo : EIATTR_MIN_STACK_SIZE
	.align		4
.L_111:
        /*02a0*/ 	.byte	0x04, 0x12
        /*02a2*/ 	.short	(.L_113 - .L_112)
	.align		4
.L_112:
        /*02a4*/ 	.word	index@(default_function_kernel_3)
        /*02a8*/ 	.word	0x00000000


	//----- nvinfo : EIATTR_MIN_STACK_SIZE
	.align		4
.L_113:
        /*02ac*/ 	.byte	0x04, 0x12
        /*02ae*/ 	.short	(.L_115 - .L_114)
	.align		4
.L_114:
        /*02b0*/ 	.word	index@(default_function_kernel_13)
        /*02b4*/ 	.word	0x00000000


	//----- nvinfo : EIATTR_MIN_STACK_SIZE
	.align		4
.L_115:
        /*02b8*/ 	.byte	0x04, 0x12
        /*02ba*/ 	.short	(.L_117 - .L_116)
	.align		4
.L_116:
        /*02bc*/ 	.word	index@(default_function_kernel_8)
        /*02c0*/ 	.word	0x00000000


	//----- nvinfo : EIATTR_MIN_STACK_SIZE
	.align		4
.L_117:
        /*02c4*/ 	.byte	0x04, 0x12
        /*02c6*/ 	.short	(.L_119 - .L_118)
	.align		4
.L_118:
        /*02c8*/ 	.word	index@(default_function_kernel_4)
        /*02cc*/ 	.word	0x00000000


	//----- nvinfo : EIATTR_MIN_STACK_SIZE
	.align		4
.L_119:
        /*02d0*/ 	.byte	0x04, 0x12
        /*02d2*/ 	.short	(.L_121 - .L_120)
	.align		4
.L_120:
        /*02d4*/ 	.word	index@(default_function_kernel_16)
        /*02d8*/ 	.word	0x00000000


	//----- nvinfo : EIATTR_MIN_STACK_SIZE
	.align		4
.L_121:
        /*02dc*/ 	.byte	0x04, 0x12
        /*02de*/ 	.short	(.L_123 - .L_122)
	.align		4
.L_122:
        /*02e0*/ 	.word	index@(default_function_kernel_14)
        /*02e4*/ 	.word	0x00000000


	//----- nvinfo : EIATTR_MIN_STACK_SIZE
	.align		4
.L_123:
        /*02e8*/ 	.byte	0x04, 0x12
        /*02ea*/ 	.short	(.L_125 - .L_124)
	.align		4
.L_124:
        /*02ec*/ 	.word	index@(default_function_kernel_17)
        /*02f0*/ 	.word	0x00000000


	//----- nvinfo : EIATTR_MIN_STACK_SIZE
	.align		4
.L_125:
        /*02f4*/ 	.byte	0x04, 0x12
        /*02f6*/ 	.short	(.L_127 - .L_126)
	.align		4
.L_126:
        /*02f8*/ 	.word	index@(default_function_kernel_5)
        /*02fc*/ 	.word	0x00000000


	//----- nvinfo : EIATTR_MIN_STACK_SIZE
	.align		4
.L_127:
        /*0300*/ 	.byte	0x04, 0x12
        /*0302*/ 	.short	(.L_129 - .L_128)
	.align		4
.L_128:
        /*0304*/ 	.word	index@(default_function_kernel_19)
        /*0308*/ 	.word	0x00000000


	//----- nvinfo : EIATTR_MIN_STACK_SIZE
	.align		4
.L_129:
        /*030c*/ 	.byte	0x04, 0x12
        /*030e*/ 	.short	(.L_131 - .L_130)
	.align		4
.L_130:
        /*0310*/ 	.word	index@(default_function_kernel_2)
        /*0314*/ 	.word	0x00000000


	//----- nvinfo : EIATTR_MIN_STACK_SIZE
	.align		4
.L_131:
        /*0318*/ 	.byte	0x04, 0x12
        /*031a*/ 	.short	(.L_133 - .L_132)
	.align		4
.L_132:
        /*031c*/ 	.word	index@(default_function_kernel_21)
        /*0320*/ 	.word	0x00000000


	//----- nvinfo : EIATTR_MIN_STACK_SIZE
	.align		4
.L_133:
        /*0324*/ 	.byte	0x04, 0x12
        /*0326*/ 	.short	(.L_135 - .L_134)
	.align		4
.L_134:
        /*0328*/ 	.word	index@(default_function_kernel)
        /*032c*/ 	.word	0x00000000
.L_135:


//--------------------- .nv.compat                --------------------------
	.section	.nv.compat,"",@"SHT_CUDA_COMPAT_INFO"
	.align	4
        /*0000*/ 	.byte	0x02, 0x09, 0x00, 0x00, 0x02, 0x02, 0x01, 0x00, 0x02, 0x05, 0x05, 0x00, 0x03, 0x07, 0x01, 0x01
        /*0010*/ 	.byte	0x02, 0x03, 0x00, 0x00, 0x02, 0x06, 0x01, 0x00, 0x04, 0x0b, 0x08, 0x00, 0x01, 0x00, 0x00, 0x00
        /*0020*/ 	.byte	0x00, 0x00, 0x00, 0x00


//--------------------- .nv.info.default_function_kernel_1 --------------------------
	.section	.nv.info.default_function_kernel_1,"",@"SHT_CUDA_INFO"
	.sectionflags	@""
	.align	4


	//----- nvinfo : EIATTR_CUDA_API_VERSION
	.align		4
        /*0000*/ 	.byte	0x04, 0x37
        /*0002*/ 	.short	(.L_137 - .L_136)
.L_136:
        /*0004*/ 	.word	0x00000082


	//----- nvinfo : EIATTR_KPARAM_INFO
	.align		4
.L_137:
        /*0008*/ 	.byte	0x04, 0x17
        /*000a*/ 	.short	(.L_139 - .L_138)
.L_138:
        /*000c*/ 	.word	0x00000000
        /*0010*/ 	.short	0x0002
        /*0012*/ 	.short	0x0010
        /*0014*/ 	.byte	0x00, 0xf5, 0x21, 0x00


	//----- nvinfo : EIATTR_KPARAM_INFO
	.align		4
.L_139:
        /*0018*/ 	.byte	0x04, 0x17
        /*001a*/ 	.short	(.L_141 - .L_140)
.L_140:
        /*001c*/ 	.word	0x00000000
        /*0020*/ 	.short	0x0001
        /*0022*/ 	.short	0x0008
        /*0024*/ 	.byte	0x00, 0xf5, 0x21, 0x00


	//----- nvinfo : EIATTR_KPARAM_INFO
	.align		4
.L_141:
        /*0028*/ 	.byte	0x04, 0x17
        /*002a*/ 	.short	(.L_143 - .L_142)
.L_142:
        /*002c*/ 	.word	0x00000000
        /*0030*/ 	.short	0x0000
        /*0032*/ 	.short	0x0000
        /*0034*/ 	.byte	0x00, 0xf5, 0x21, 0x00


	//----- nvinfo : EIATTR_SPARSE_MMA_MASK
	.align		4
.L_143:
        /*0038*/ 	.byte	0x03, 0x50
        /*003a*/ 	.short	0x0000


	//----- nvinfo : EIATTR_MAXREG_COUNT
	.align		4
        /*003c*/ 	.byte	0x03, 0x1b
        /*003e*/ 	.short	0x0080


	//----- nvinfo : EIATTR_MERCURY_ISA_VERSION
	.align		4
        /*0040*/ 	.byte	0x03, 0x5f
        /*0042*/ 	.short	0x0101


	//----- nvinfo : EIATTR_VRC_CTA_INIT_COUNT
	.align		4
        /*0044*/ 	.byte	0x02, 0x4a
	.zero		1
	.zero		1


	//----- nvinfo : EIATTR_EXIT_INSTR_OFFSETS
	.align		4
        /*0048*/ 	.byte	0x04, 0x1c
        /*004a*/ 	.short	(.L_145 - .L_144)


	//   ....[0]....
.L_144:
        /*004c*/ 	.word	0x000004a0


	//----- nvinfo : EIATTR_MAX_THREADS
	.align		4
.L_145:
        /*0050*/ 	.byte	0x04, 0x05
        /*0052*/ 	.short	(.L_147 - .L_146)
.L_146:
        /*0054*/ 	.word	0x00000200
        /*0058*/ 	.word	0x00000001
        /*005c*/ 	.word	0x00000001


	//----- nvinfo : EIATTR_CBANK_PARAM_SIZE
	.align		4
.L_147:
        /*0060*/ 	.byte	0x03, 0x19
        /*0062*/ 	.short	0x0018


	//----- nvinfo : EIATTR_PARAM_CBANK
	.align		4
        /*0064*/ 	.byte	0x04, 0x0a
        /*0066*/ 	.short	(.L_149 - .L_148)
	.align		4
.L_148:
        /*0068*/ 	.word	index@(.nv.constant0.default_function_kernel_1)
        /*006c*/ 	.short	0x0380
        /*006e*/ 	.short	0x0018


	//----- nvinfo : EIATTR_SW_WAR
	.align		4
.L_149:
        /*0070*/ 	.byte	0x04, 0x36
        /*0072*/ 	.short	(.L_151 - .L_150)
.L_150:
        /*0074*/ 	.word	0x00000008
.L_151:


//--------------------- .nv.info.default_function_kernel_6 --------------------------
	.section	.nv.info.default_function_kernel_6,"",@"SHT_CUDA_INFO"
	.sectionflags	@""
	.align	4


	//----- nvinfo : EIATTR_CUDA_API_VERSION
	.align		4
        /*0000*/ 	.byte	0x04, 0x37
        /*0002*/ 	.short	(.L_153 - .L_152)
.L_152:
        /*0004*/ 	.word	0x00000082


	//----- nvinfo : EIATTR_KPARAM_INFO
	.align		4
.L_153:
        /*0008*/ 	.byte	0x04, 0x17
        /*000a*/ 	.short	(.L_155 - .L_154)
.L_154:
        /*000c*/ 	.word	0x00000000
        /*0010*/ 	.short	0x0000
        /*0012*/ 	.short	0x0000
        /*0014*/ 	.byte	0x00, 0xf5, 0x21, 0x00


	//----- nvinfo : EIATTR_SPARSE_MMA_MASK
	.align		4
.L_155:
        /*0018*/ 	.byte	0x03, 0x50
        /*001a*/ 	.short	0x0000


	//----- nvinfo : EIATTR_MAXREG_COUNT
	.align		4
        /*001c*/ 	.byte	0x03, 0x1b
        /*001e*/ 	.short	0x0080


	//----- nvinfo : EIATTR_MERCURY_ISA_VERSION
	.align		4
        /*0020*/ 	.byte	0x03, 0x5f
        /*0022*/ 	.short	0x0101


	//----- nvinfo : EIATTR_VRC_CTA_INIT_COUNT
	.align		4
        /*0024*/ 	.byte	0x02, 0x4a
	.zero		1
	.zero		1


	//----- nvinfo : EIATTR_EXIT_INSTR_OFFSETS
	.align		4
        /*0028*/ 	.byte	0x04, 0x1c
        /*002a*/ 	.short	(.L_157 - .L_156)


	//   ....[0]....
.L_156:
        /*002c*/ 	.word	0x00000080


	//----- nvinfo : EIATTR_MAX_THREADS
	.align		4
.L_157:
        /*0030*/ 	.byte	0x04, 0x05
        /*0032*/ 	.short	(.L_159 - .L_158)
.L_158:
        /*0034*/ 	.word	0x00000200
        /*0038*/ 	.word	0x00000001
        /*003c*/ 	.word	0x00000001


	//----- nvinfo : EIATTR_CBANK_PARAM_SIZE
	.align		4
.L_159:
        /*0040*/ 	.byte	0x03, 0x19
        /*0042*/ 	.short	0x0008


	//----- nvinfo : EIATTR_PARAM_CBANK
	.align		4
        /*0044*/ 	.byte	0x04, 0x0a
        /*0046*/ 	.short	(.L_161 - .L_160)
	.align		4
.L_160:
        /*0048*/ 	.word	index@(.nv.constant0.default_function_kernel_6)
        /*004c*/ 	.short	0x0380
        /*004e*/ 	.short	0x0008


	//----- nvinfo : EIATTR_SW_WAR
	.align		4
.L_161:
        /*0050*/ 	.byte	0x04, 0x36
        /*0052*/ 	.short	(.L_163 - .L_162)
.L_162:
        /*0054*/ 	.word	0x00000008
.L_163:


//--------------------- .nv.info.default_function_kernel_20 --------------------------
	.section	.nv.info.default_function_kernel_20,"",@"SHT_CUDA_INFO"
	.sectionflags	@""
	.align	4


	//----- nvinfo : EIATTR_CUDA_API_VERSION
	.align		4
        /*0000*/ 	.byte	0x04, 0x37
        /*0002*/ 	.short	(.L_165 - .L_164)
.L_164:
        /*0004*/ 	.word	0x00000082


	//----- nvinfo : EIATTR_KPARAM_INFO
	.align		4
.L_165:
        /*0008*/ 	.byte	0x04, 0x17
        /*000a*/ 	.short	(.L_167 - .L_166)
.L_166:
        /*000c*/ 	.word	0x00000000
        /*0010*/ 	.short	0x0002
        /*0012*/ 	.short	0x0010
        /*0014*/ 	.byte	0x00, 0xf5, 0x21, 0x00


	//----- nvinfo : EIATTR_KPARAM_INFO
	.align		4
.L_167:
        /*0018*/ 	.byte	0x04, 0x17
        /*001a*/ 	.short	(.L_169 - .L_168)
.L_168:
        /*001c*/ 	.word	0x00000000
        /*0020*/ 	.short	0x0001
        /*0022*/ 	.short	0x0008
        /*0024*/ 	.byte	0x00, 0xf5, 0x21, 0x00


	//----- nvinfo : EIATTR_KPARAM_INFO
	.align		4
.L_169:
        /*0028*/ 	.byte	0x04, 0x17
        /*002a*/ 	.short	(.L_171 - .L_170)
.L_170:
        /*002c*/ 	.word	0x00000000
        /*0030*/ 	.short	0x0000
        /*0032*/ 	.short	0x0000
        /*0034*/ 	.byte	0x00, 0xf5, 0x21, 0x00


	//----- nvinfo : EIATTR_SPARSE_MMA_MASK
	.align		4
.L_171:
        /*0038*/ 	.byte	0x03, 0x50
        /*003a*/ 	.short	0x0000


	//----- nvinfo : EIATTR_MAXREG_COUNT
	.align		4
        /*003c*/ 	.byte	0x03, 0x1b
        /*003e*/ 	.short	0x00ff


	//----- nvinfo : EIATTR_MERCURY_ISA_VERSION
	.align		4
        /*0040*/ 	.byte	0x03, 0x5f
        /*0042*/ 	.short	0x0101


	//----- nvinfo : EIATTR_VRC_CTA_INIT_COUNT
	.align		4
        /*0044*/ 	.byte	0x02, 0x4a
	.zero		1
	.zero		1


	//----- nvinfo : EIATTR_EXIT_INSTR_OFFSETS
	.align		4
        /*0048*/ 	.byte	0x04, 0x1c
        /*004a*/ 	.short	(.L_173 - .L_172)


	//   ....[0]....
.L_172:
        /*004c*/ 	.word	0x000004a0


	//----- nvinfo : EIATTR_MAX_THREADS
	.align		4
.L_173:
        /*0050*/ 	.byte	0x04, 0x05
        /*0052*/ 	.short	(.L_175 - .L_174)
.L_174:
        /*0054*/ 	.word	0x00000100
        /*0058*/ 	.word	0x00000001
        /*005c*/ 	.word	0x00000001


	//----- nvinfo : EIATTR_CBANK_PARAM_SIZE
	.align		4
.L_175:
        /*0060*/ 	.byte	0x03, 0x19
        /*0062*/ 	.short	0x0018


	//----- nvinfo : EIATTR_PARAM_CBANK
	.align		4
        /*0064*/ 	.byte	0x04, 0x0a
        /*0066*/ 	.short	(.L_177 - .L_176)
	.align		4
.L_176:
        /*0068*/ 	.word	index@(.nv.constant0.default_function_kernel_20)
        /*006c*/ 	.short	0x0380
        /*006e*/ 	.short	0x0018


	//----- nvinfo : EIATTR_SW_WAR
	.align		4
.L_177:
        /*0070*/ 	.byte	0x04, 0x36
        /*0072*/ 	.short	(.L_179 - .L_178)
.L_178:
        /*0074*/ 	.word	0x00000008
.L_179:


//--------------------- .nv.info.default_function_kernel_18 --------------------------
	.section	.nv.info.default_function_kernel_18,"",@"SHT_CUDA_INFO"
	.sectionflags	@""
	.align	4


	//----- nvinfo : EIATTR_CUDA_API_VERSION
	.align		4
        /*0000*/ 	.byte	0x04, 0x37
        /*0002*/ 	.short	(.L_181 - .L_180)
.L_180:
        /*0004*/ 	.word	0x00000082


	//----- nvinfo : EIATTR_KPARAM_INFO
	.align		4
.L_181:
        /*0008*/ 	.byte	0x04, 0x17
        /*000a*/ 	.short	(.L_183 - .L_182)
.L_182:
        /*000c*/ 	.word	0x00000000
        /*0010*/ 	.short	0x0001
        /*0012*/ 	.short	0x0008
        /*0014*/ 	.byte	0x00, 0xf5, 0x21, 0x00


	//----- nvinfo : EIATTR_KPARAM_INFO
	.align		4
.L_183:
        /*0018*/ 	.byte	0x04, 0x17
        /*001a*/ 	.short	(.L_185 - .L_184)
.L_184:
        /*001c*/ 	.word	0x00000000
        /*0020*/ 	.short	0x0000
        /*0022*/ 	.short	0x0000
        /*0024*/ 	.byte	0x00, 0xf5, 0x21, 0x00


	//----- nvinfo : EIATTR_SPARSE_MMA_MASK
	.align		4
.L_185:
        /*0028*/ 	.byte	0x03, 0x50
        /*002a*/ 	.short	0x0000


	//----- nvinfo : EIATTR_MAXREG_COUNT
	.align		4
        /*002c*/ 	.byte	0x03, 0x1b
        /*002e*/ 	.short	0x0080


	//----- nvinfo : EIATTR_MERCURY_ISA_VERSION
	.align		4
        /*0030*/ 	.byte	0x03, 0x5f
        /*0032*/ 	.short	0x0101


	//----- nvinfo : EIATTR_VRC_CTA_INIT_COUNT
	.align		4
        /*0034*/ 	.byte	0x02, 0x4a
	.zero		1
	.zero		1


	//----- nvinfo : EIATTR_EXIT_INSTR_OFFSETS
	.align		4
        /*0038*/ 	.byte	0x04, 0x1c
        /*003a*/ 	.short	(.L_187 - .L_186)


	//   ....[0]....
.L_186:
        /*003c*/ 	.word	0x000000b0


	//----- nvinfo : EIATTR_MAX_THREADS
	.align		4
.L_187:
        /*0040*/ 	.byte	0x04, 0x05
        /*0042*/ 	.short	(.L_189 - .L_188)
.L_188:
        /*0044*/ 	.word	0x00000200
        /*0048*/ 	.word	0x00000001
        /*004c*/ 	.word	0x00000001


	//----- nvinfo : EIATTR_CBANK_PARAM_SIZE
	.align		4
.L_189:
        /*0050*/ 	.byte	0x03, 0x19
        /*0052*/ 	.short	0x0010


	//----- nvinfo : EIATTR_PARAM_CBANK
	.align		4
        /*0054*/ 	.byte	0x04, 0x0a
        /*0056*/ 	.short	(.L_191 - .L_190)
	.align		4
.L_190:
        /*0058*/ 	.word	index@(.nv.constant0.default_function_kernel_18)
        /*005c*/ 	.short	0x0380
        /*005e*/ 	.short	0x0010


	//----- nvinfo : EIATTR_SW_WAR
	.align		4
.L_191:
        /*0060*/ 	.byte	0x04, 0x36
        /*0062*/ 	.short	(.L_193 - .L_192)
.L_192:
        /*0064*/ 	.word	0x00000008
.L_193:


//--------------------- .nv.info.default_function_kernel_15 --------------------------
	.section	.nv.info.default_function_kernel_15,"",@"SHT_CUDA_INFO"
	.sectionflags	@""
	.align	4


	//----- nvinfo : EIATTR_CUDA_API_VERSION
	.align		4
        /*0000*/ 	.byte	0x04, 0x37
        /*0002*/ 	.short	(.L_195 - .L_194)
.L_194:
        /*0004*/ 	.word	0x00000082


	//----- nvinfo : EIATTR_KPARAM_INFO
	.align		4
.L_195:
        /*0008*/ 	.byte	0x04, 0x17
        /*000a*/ 	.short	(.L_197 - .L_196)
.L_196:
        /*000c*/ 	.word	0x00000000
        /*0010*/ 	.short	0x0001
        /*0012*/ 	.short	0x0008
        /*0014*/ 	.byte	0x00, 0xf5, 0x21, 0x00


	//----- nvinfo : EIATTR_KPARAM_INFO
	.align		4
.L_197:
        /*0018*/ 	.byte	0x04, 0x17
        /*001a*/ 	.short	(.L_199 - .L_198)
.L_198:
        /*001c*/ 	.word	0x00000000
        /*0020*/ 	.short	0x0000
        /*0022*/ 	.short	0x0000
        /*0024*/ 	.byte	0x00, 0xf5, 0x21, 0x00


	//----- nvinfo : EIATTR_SPARSE_MMA_MASK
	.align		4
.L_199:
        /*0028*/ 	.byte	0x03, 0x50
        /*002a*/ 	.short	0x0000


	//----- nvinfo : EIATTR_MAXREG_COUNT
	.align		4
        /*002c*/ 	.byte	0x03, 0x1b
        /*002e*/ 	.short	0x0080


	//----- nvinfo : EIATTR_MERCURY_ISA_VERSION
	.align		4
        /*0030*/ 	.byte	0x03, 0x5f
        /*0032*/ 	.short	0x0101


	//----- nvinfo : EIATTR_VRC_CTA_INIT_COUNT
	.align		4
        /*0034*/ 	.byte	0x02, 0x4a
	.zero		1
	.zero		1


	//----- nvinfo : EIATTR_EXIT_INSTR_OFFSETS
	.align		4
        /*0038*/ 	.byte	0x04, 0x1c
        /*003a*/ 	.short	(.L_201 - .L_200)


	//   ....[0]....
.L_200:
        /*003c*/ 	.word	0x000000b0


	//----- nvinfo : EIATTR_MAX_THREADS
	.align		4
.L_201:
        /*0040*/ 	.byte	0x04, 0x05
        /*0042*/ 	.short	(.L_203 - .L_202)
.L_202:
        /*0044*/ 	.word	0x00000200
        /*0048*/ 	.word	0x00000001
        /*004c*/ 	.word	0x00000001


	//----- nvinfo : EIATTR_CBANK_PARAM_SIZE
	.align		4
.L_203:
        /*0050*/ 	.byte	0x03, 0x19
        /*0052*/ 	.short	0x0010


	//----- nvinfo : EIATTR_PARAM_CBANK
	.align		4
        /*0054*/ 	.byte	0x04, 0x0a
        /*0056*/ 	.short	(.L_205 - .L_204)
	.align		4
.L_204:
        /*0058*/ 	.word	index@(.nv.constant0.default_function_kernel_15)
        /*005c*/ 	.short	0x0380
        /*005e*/ 	.short	0x0010


	//----- nvinfo : EIATTR_SW_WAR
	.align		4
.L_205:
        /*0060*/ 	.byte	0x04, 0x36
        /*0062*/ 	.short	(.L_207 - .L_206)
.L_206:
        /*0064*/ 	.word	0x00000008
.L_207:


//--------------------- .nv.info.default_function_kernel_7 --------------------------
	.section	.nv.info.default_function_kernel_7,"",@"SHT_CUDA_INFO"
	.sectionflags	@""
	.align	4


	//----- nvinfo : EIATTR_CUDA_API_VERSION
	.align		4
        /*0000*/ 	.byte	0x04, 0x37
        /*0002*/ 	.short	(.L_209 - .L_208)
.L_208:
        /*0004*/ 	.word	0x00000082


	//----- nvinfo : EIATTR_KPARAM_INFO
	.align		4
.L_209:
        /*0008*/ 	.byte	0x04, 0x17
        /*000a*/ 	.short	(.L_211 - .L_210)
.L_210:
        /*000c*/ 	.word	0x00000000
        /*0010*/ 	.short	0x0002
        /*0012*/ 	.short	0x0010
        /*0014*/ 	.byte	0x00, 0xf5, 0x21, 0x00


	//----- nvinfo : EIATTR_KPARAM_INFO
	.align		4
.L_211:
        /*0018*/ 	.byte	0x04, 0x17
        /*001a*/ 	.short	(.L_213 - .L_212)
.L_212:
        /*001c*/ 	.word	0x00000000
        /*0020*/ 	.short	0x0001
        /*0022*/ 	.short	0x0008
        /*0024*/ 	.byte	0x00, 0xf5, 0x21, 0x00


	//----- nvinfo : EIATTR_KPARAM_INFO
	.align		4
.L_213:
        /*0028*/ 	.byte	0x04, 0x17
        /*002a*/ 	.short	(.L_215 - .L_214)
.L_214:
        /*002c*/ 	.word	0x00000000
        /*0030*/ 	.short	0x0000
        /*0032*/ 	.short	0x0000
        /*0034*/ 	.byte	0x00, 0xf5, 0x21, 0x00


	//----- nvinfo : EIATTR_SPARSE_MMA_MASK
	.align		4
.L_215:
        /*0038*/ 	.byte	0x03, 0x50
        /*003a*/ 	.short	0x0000


	//----- nvinfo : EIATTR_MAXREG_COUNT
	.align		4
        /*003c*/ 	.byte	0x03, 0x1b
        /*003e*/ 	.short	0x0080


	//----- nvinfo : EIATTR_MERCURY_ISA_VERSION
	.align		4
        /*0040*/ 	.byte	0x03, 0x5f
        /*0042*/ 	.short	0x0101


	//----- nvinfo : EIATTR_VRC_CTA_INIT_COUNT
	.align		4
        /*0044*/ 	.byte	0x02, 0x4a
	.zero		1
	.zero		1


	//----- nvinfo : EIATTR_EXIT_INSTR_OFFSETS
	.align		4
        /*0048*/ 	.byte	0x04, 0x1c
        /*004a*/ 	.short	(.L_217 - .L_216)


	//   ....[0]....
.L_216:
        /*004c*/ 	.word	0x00000920


	//----- nvinfo : EIATTR_MAX_THREADS
	.align		4
.L_217:
        /*0050*/ 	.byte	0x04, 0x05
        /*0052*/ 	.short	(.L_219 - .L_218)
.L_218:
        /*0054*/ 	.word	0x00000200
        /*0058*/ 	.word	0x00000001
        /*005c*/ 	.word	0x00000001


	//----- nvinfo : EIATTR_CBANK_PARAM_SIZE
	.align		4
.L_219:
        /*0060*/ 	.byte	0x03, 0x19
        /*0062*/ 	.short	0x0018


	//----- nvinfo : EIATTR_PARAM_CBANK
	.align		4
        /*0064*/ 	.byte	0x04, 0x0a
        /*0066*/ 	.short	(.L_221 - .L_220)
	.align		4
.L_220:
        /*0068*/ 	.word	index@(.nv.constant0.default_function_kernel_7)
        /*006c*/ 	.short	0x0380
        /*006e*/ 	.short	0x0018


	//----- nvinfo : EIATTR_SW_WAR
	.align		4
.L_221:
        /*0070*/ 	.byte	0x04, 0x36
        /*0072*/ 	.short	(.L_223 - .L_222)
.L_222:
        /*0074*/ 	.word	0x00000008
.L_223:


//--------------------- .nv.info.default_function_kernel_10 --------------------------
	.section	.nv.info.default_function_kernel_10,"",@"SHT_CUDA_INFO"
	.sectionflags	@""
	.align	4


	//----- nvinfo : EIATTR_CUDA_API_VERSION
	.align		4
        /*0000*/ 	.byte	0x04, 0x37
        /*0002*/ 	.short	(.L_225 - .L_224)
.L_224:
        /*0004*/ 	.word	0x00000082


	//----- nvinfo : EIATTR_KPARAM_INFO
	.align		4
.L_225:
        /*0008*/ 	.byte	0x04, 0x17
        /*000a*/ 	.short	(.L_227 - .L_226)
.L_226:
        /*000c*/ 	.word	0x00000000
        /*0010*/ 	.short	0x0001
        /*0012*/ 	.short	0x0008
        /*0014*/ 	.byte	0x00, 0xf5, 0x21, 0x00


	//----- nvinfo : EIATTR_KPARAM_INFO
	.align		4
.L_227:
        /*0018*/ 	.byte	0x04, 0x17
        /*001a*/ 	.short	(.L_229 - .L_228)
.L_228:
        /*001c*/ 	.word	0x00000000
        /*0020*/ 	.short	0x0000
        /*0022*/ 	.short	0x0000
        /*0024*/ 	.byte	0x00, 0xf5, 0x21, 0x00


	//----- nvinfo : EIATTR_SPARSE_MMA_MASK
	.align		4
.L_229:
        /*0028*/ 	.byte	0x03, 0x50
        /*002a*/ 	.short	0x0000


	//----- nvinfo : EIATTR_MAXREG_COUNT
	.align		4
        /*002c*/ 	.byte	0x03, 0x1b
        /*002e*/ 	.short	0x0080


	//----- nvinfo : EIATTR_MERCURY_ISA_VERSION
	.align		4
        /*0030*/ 	.byte	0x03, 0x5f
        /*0032*/ 	.short	0x0101


	//----- nvinfo : EIATTR_VRC_CTA_INIT_COUNT
	.align		4
        /*0034*/ 	.byte	0x02, 0x4a
	.zero		1
	.zero		1


	//----- nvinfo : EIATTR_EXIT_INSTR_OFFSETS
	.align		4
        /*0038*/ 	.byte	0x04, 0x1c
        /*003a*/ 	.short	(.L_231 - .L_230)


	//   ....[0]....
.L_230:
        /*003c*/ 	.word	0x000000b0


	//----- nvinfo : EIATTR_MAX_THREADS
	.align		4
.L_231:
        /*0040*/ 	.byte	0x04, 0x05
        /*0042*/ 	.short	(.L_233 - .L_232)
.L_232:
        /*0044*/ 	.word	0x00000200
        /*0048*/ 	.word	0x00000001
        /*004c*/ 	.word	0x00000001


	//----- nvinfo : EIATTR_CBANK_PARAM_SIZE
	.align		4
.L_233:
        /*0050*/ 	.byte	0x03, 0x19
        /*0052*/ 	.short	0x0010


	//----- nvinfo : EIATTR_PARAM_CBANK
	.align		4
        /*0054*/ 	.byte	0x04, 0x0a
        /*0056*/ 	.short	(.L_235 - .L_234)
	.align		4
.L_234:
        /*0058*/ 	.word	index@(.nv.constant0.default_function_kernel_10)
        /*005c*/ 	.short	0x0380
        /*005e*/ 	.short	0x0010


	//----- nvinfo : EIATTR_SW_WAR
	.align		4
.L_235:
        /*0060*/ 	.byte	0x04, 0x36
        /*0062*/ 	.short	(.L_237 - .L_236)
.L_236:
        /*0064*/ 	.word	0x00000008
.L_237:


//--------------------- .nv.info.default_function_kernel_9 --------------------------
	.section	.nv.info.default_function_kernel_9,"",@"SHT_CUDA_INFO"
	.sectionflags	@""
	.align	4


	//----- nvinfo : EIATTR_CUDA_API_VERSION
	.align		4
        /*0000*/ 	.byte	0x04, 0x37
        /*0002*/ 	.short	(.L_239 - .L_238)
.L_238:
        /*0004*/ 	.word	0x00000082


	//----- nvinfo : EIATTR_KPARAM_INFO
	.align		4
.L_239:
        /*0008*/ 	.byte	0x04, 0x17
        /*000a*/ 	.short	(.L_241 - .L_240)
.L_240:
        /*000c*/ 	.word	0x00000000
        /*0010*/ 	.short	0x0002
        /*0012*/ 	.short	0x0010
        /*0014*/ 	.byte	0x00, 0xf5, 0x21, 0x00


	//----- nvinfo : EIATTR_KPARAM_INFO
	.align		4
.L_241:
        /*0018*/ 	.byte	0x04, 0x17
        /*001a*/ 	.short	(.L_243 - .L_242)
.L_242:
        /*001c*/ 	.word	0x00000000
        /*0020*/ 	.short	0x0001
        /*0022*/ 	.short	0x0008
        /*0024*/ 	.byte	0x00, 0xf5, 0x21, 0x00


	//----- nvinfo : EIATTR_KPARAM_INFO
	.align		4
.L_243:
        /*0028*/ 	.byte	0x04, 0x17
        /*002a*/ 	.short	(.L_245 - .L_244)
.L_244:
        /*002c*/ 	.word	0x00000000
        /*0030*/ 	.short	0x0000
        /*0032*/ 	.short	0x0000
        /*0034*/ 	.byte	0x00, 0xf5, 0x21, 0x00


	//----- nvinfo : EIATTR_SPARSE_MMA_MASK
	.align		4
.L_245:
        /*0038*/ 	.byte	0x03, 0x50
        /*003a*/ 	.short	0x0000


	//----- nvinfo : EIATTR_MAXREG_COUNT
	.align		4
        /*003c*/ 	.byte	0x03, 0x1b
        /*003e*/ 	.short	0x0080


	//----- nvinfo : EIATTR_MERCURY_ISA_VERSION
	.align		4
        /*0040*/ 	.byte	0x03, 0x5f
        /*0042*/ 	.short	0x0101


	//----- nvinfo : EIATTR_VRC_CTA_INIT_COUNT
	.align		4
        /*0044*/ 	.byte	0x02, 0x4a
	.zero		1
	.zero		1


	//----- nvinfo : EIATTR_EXIT_INSTR_OFFSETS
	.align		4
        /*0048*/ 	.byte	0x04, 0x1c
        /*004a*/ 	.short	(.L_247 - .L_246)


	//   ....[0]....
.L_246:
        /*004c*/ 	.word	0x000004a0


	//----- nvinfo : EIATTR_MAX_THREADS
	.align		4
.L_247:
        /*0050*/ 	.byte	0x04, 0x05
        /*0052*/ 	.short	(.L_249 - .L_248)
.L_248:
        /*0054*/ 	.word	0x00000200
        /*0058*/ 	.word	0x00000001
        /*005c*/ 	.word	0x00000001


	//----- nvinfo : EIATTR_CBANK_PARAM_SIZE
	.align		4
.L_249:
        /*0060*/ 	.byte	0x03, 0x19
        /*0062*/ 	.short	0x0018


	//----- nvinfo : EIATTR_PARAM_CBANK
	.align		4
        /*0064*/ 	.byte	0x04, 0x0a
        /*0066*/ 	.short	(.L_251 - .L_250)
	.align		4
.L_250:
        /*0068*/ 	.word	index@(.nv.constant0.default_function_kernel_9)
        /*006c*/ 	.short	0x0380
        /*006e*/ 	.short	0x0018


	//----- nvinfo : EIATTR_SW_WAR
	.align		4
.L_251:
        /*0070*/ 	.byte	0x04, 0x36
        /*0072*/ 	.short	(.L_253 - .L_252)
.L_252:
        /*0074*/ 	.word	0x00000008
.L_253:


//--------------------- .nv.info.default_function_kernel_11 --------------------------
	.section	.nv.info.default_function_kernel_11,"",@"SHT_CUDA_INFO"
	.sectionflags	@""
	.align	4


	//----- nvinfo : EIATTR_CUDA_API_VERSION
	.align		4
        /*0000*/ 	.byte	0x04, 0x37
        /*0002*/ 	.short	(.L_255 - .L_254)
.L_254:
        /*0004*/ 	.word	0x00000082


	//----- nvinfo : EIATTR_KPARAM_INFO
	.align		4
.L_255:
        /*0008*/ 	.byte	0x04, 0x17
        /*000a*/ 	.short	(.L_257 - .L_256)
.L_256:
        /*000c*/ 	.word	0x00000000
        /*0010*/ 	.short	0x0001
        /*0012*/ 	.short	0x0008
        /*0014*/ 	.byte	0x00, 0xf5, 0x21, 0x00


	//----- nvinfo : EIATTR_KPARAM_INFO
	.align		4
.L_257:
        /*0018*/ 	.byte	0x04, 0x17
        /*001a*/ 	.short	(.L_259 - .L_258)
.L_258:
        /*001c*/ 	.word	0x00000000
        /*0020*/ 	.short	0x0000
        /*0022*/ 	.short	0x0000
        /*0024*/ 	.byte	0x00, 0xf5, 0x21, 0x00


	//----- nvinfo : EIATTR_SPARSE_MMA_MASK
	.align		4
.L_259:
        /*0028*/ 	.byte	0x03, 0x50
        /*002a*/ 	.short	0x0000


	//----- nvinfo : EIATTR_MAXREG_COUNT
	.align		4
        /*002c*/ 	.byte	0x03, 0x1b
        /*002e*/ 	.short	0x0080


	//----- nvinfo : EIATTR_MERCURY_ISA_VERSION
	.align		4
        /*0030*/ 	.byte	0x03, 0x5f
        /*0032*/ 	.short	0x0101


	//----- nvinfo : EIATTR_VRC_CTA_INIT_COUNT
	.align		4
        /*0034*/ 	.byte	0x02, 0x4a
	.zero		1
	.zero		1


	//----- nvinfo : EIATTR_EXIT_INSTR_OFFSETS
	.align		4
        /*0038*/ 	.byte	0x04, 0x1c
        /*003a*/ 	.short	(.L_261 - .L_260)


	//   ....[0]....
.L_260:
        /*003c*/ 	.word	0x000000e0


	//----- nvinfo : EIATTR_MAX_THREADS
	.align		4
.L_261:
        /*0040*/ 	.byte	0x04, 0x05
        /*0042*/ 	.short	(.L_263 - .L_262)
.L_262:
        /*0044*/ 	.word	0x00000200
        /*0048*/ 	.word	0x00000001
        /*004c*/ 	.word	0x00000001


	//----- nvinfo : EIATTR_CBANK_PARAM_SIZE
	.align		4
.L_263:
        /*0050*/ 	.byte	0x03, 0x19
        /*0052*/ 	.short	0x0010


	//----- nvinfo : EIATTR_PARAM_CBANK
	.align		4
        /*0054*/ 	.byte	0x04, 0x0a
        /*0056*/ 	.short	(.L_265 - .L_264)
	.align		4
.L_264:
        /*0058*/ 	.word	index@(.nv.constant0.default_function_kernel_11)
        /*005c*/ 	.short	0x0380
        /*005e*/ 	.short	0x0010


	//----- nvinfo : EIATTR_SW_WAR
	.align		4
.L_265:
        /*0060*/ 	.byte	0x04, 0x36
        /*0062*/ 	.short	(.L_267 - .L_266)
.L_266:
        /*0064*/ 	.word	0x00000008
.L_267:


//--------------------- .nv.info.default_function_kernel_12 --------------------------
	.section	.nv.info.default_function_kernel_12,"",@"SHT_CUDA_INFO"
	.sectionflags	@""
	.align	4


	//----- nvinfo : EIATTR_CUDA_API_VERSION
	.align		4
        /*0000*/ 	.byte	0x04, 0x37
        /*0002*/ 	.short	(.L_269 - .L_268)
.L_268:
        /*0004*/ 	.word	0x00000082


	//----- nvinfo : EIATTR_KPARAM_INFO
	.align		4
.L_269:
        /*0008*/ 	.byte	0x04, 0x17
        /*000a*/ 	.short	(.L_271 - .L_270)
.L_270:
        /*000c*/ 	.word	0x00000000
        /*0010*/ 	.short	0x0000
        /*0012*/ 	.short	0x0000
        /*0014*/ 	.byte	0x00, 0xf5, 0x21, 0x00


	//----- nvinfo : EIATTR_SPARSE_MMA_MASK
	.align		4
.L_271:
        /*0018*/ 	.byte	0x03, 0x50
        /*001a*/ 	.short	0x0000


	//----- nvinfo : EIATTR_MAXREG_COUNT
	.align		4
        /*001c*/ 	.byte	0x03, 0x1b
        /*001e*/ 	.short	0x0080


	//----- nvinfo : EIATTR_MERCURY_ISA_VERSION
	.align		4
        /*0020*/ 	.byte	0x03, 0x5f
        /*0022*/ 	.short	0x0101


	//----- nvinfo : EIATTR_VRC_CTA_INIT_COUNT
	.align		4
        /*0024*/ 	.byte	0x02, 0x4a
	.zero		1
	.zero		1


	//----- nvinfo : EIATTR_EXIT_INSTR_OFFSETS
	.align		4
        /*0028*/ 	.byte	0x04, 0x1c
        /*002a*/ 	.short	(.L_273 - .L_272)


	//   ....[0]....
.L_272:
        /*002c*/ 	.word	0x000001b0


	//----- nvinfo : EIATTR_MAX_THREADS
	.align		4
.L_273:
        /*0030*/ 	.byte	0x04, 0x05
        /*0032*/ 	.short	(.L_275 - .L_274)
.L_274:
        /*0034*/ 	.word	0x00000200
        /*0038*/ 	.word	0x00000001
        /*003c*/ 	.word	0x00000001


	//----- nvinfo : EIATTR_CRS_STACK_SIZE
	.align		4
.L_275:
        /*0040*/ 	.byte	0x04, 0x1e
        /*0042*/ 	.short	(.L_277 - .L_276)
.L_276:
        /*0044*/ 	.word	0x00000000


	//----- nvinfo : EIATTR_CBANK_PARAM_SIZE
	.align		4
.L_277:
        /*0048*/ 	.byte	0x03, 0x19
        /*004a*/ 	.short	0x0008


	//----- nvinfo : EIATTR_PARAM_CBANK
	.align		4
        /*004c*/ 	.byte	0x04, 0x0a
        /*004e*/ 	.short	(.L_279 - .L_278)
	.align		4
.L_278:
        /*0050*/ 	.word	index@(.nv.constant0.default_function_kernel_12)
        /*0054*/ 	.short	0x0380
        /*0056*/ 	.short	0x0008


	//----- nvinfo : EIATTR_SW_WAR
	.align		4
.L_279:
        /*0058*/ 	.byte	0x04, 0x36
        /*005a*/ 	.short	(.L_281 - .L_280)
.L_280:
        /*005c*/ 	.word	0x00000008
.L_281:


//--------------------- .nv.info.default_function_kernel_3 --------------------------
	.section	.nv.info.default_function_kernel_3,"",@"SHT_CUDA_INFO"
	.sectionflags	@""
	.align	4


	//----- nvinfo : EIATTR_CUDA_API_VERSION
	.align		4
        /*0000*/ 	.byte	0x04, 0x37
        /*0002*/ 	.short	(.L_283 - .L_282)
.L_282:
        /*0004*/ 	.word	0x00000082


	//----- nvinfo : EIATTR_KPARAM_INFO
	.align		4
.L_283:
        /*0008*/ 	.byte	0x04, 0x17
        /*000a*/ 	.short	(.L_285 - .L_284)
.L_284:
        /*000c*/ 	.word	0x00000000
        /*0010*/ 	.short	0x0001
        /*0012*/ 	.short	0x0008
        /*0014*/ 	.byte	0x00, 0xf5, 0x21, 0x00


	//----- nvinfo : EIATTR_KPARAM_INFO
	.align		4
.L_285:
        /*0018*/ 	.byte	0x04, 0x17
        /*001a*/ 	.short	(.L_287 - .L_286)
.L_286:
        /*001c*/ 	.word	0x00000000
        /*0020*/ 	.short	0x0000
        /*0022*/ 	.short	0x0000
        /*0024*/ 	.byte	0x00, 0xf5, 0x21, 0x00


	//----- nvinfo : EIATTR_SPARSE_MMA_MASK
	.align		4
.L_287:
        /*0028*/ 	.byte	0x03, 0x50
        /*002a*/ 	.short	0x0000


	//----- nvinfo : EIATTR_MAXREG_COUNT
	.align		4
        /*002c*/ 	.byte	0x03, 0x1b
        /*002e*/ 	.short	0x0080


	//----- nvinfo : EIATTR_MERCURY_ISA_VERSION
	.align		4
        /*0030*/ 	.byte	0x03, 0x5f
        /*0032*/ 	.short	0x0101


	//----- nvinfo : EIATTR_VRC_CTA_INIT_COUNT
	.align		4
        /*0034*/ 	.byte	0x02, 0x4a
	.zero		1
	.zero		1


	//----- nvinfo : EIATTR_EXIT_INSTR_OFFSETS
	.align		4
        /*0038*/ 	.byte	0x04, 0x1c
        /*003a*/ 	.short	(.L_289 - .L_288)


	//   ....[0]....
.L_288:
        /*003c*/ 	.word	0x000000e0


	//----- nvinfo : EIATTR_MAX_THREADS
	.align		4
.L_289:
        /*0040*/ 	.byte	0x04, 0x05
        /*0042*/ 	.short	(.L_291 - .L_290)
.L_290:
        /*0044*/ 	.word	0x00000200
        /*0048*/ 	.word	0x00000001
        /*004c*/ 	.word	0x00000001


	//----- nvinfo : EIATTR_CBANK_PARAM_SIZE
	.align		4
.L_291:
        /*0050*/ 	.byte	0x03, 0x19
        /*0052*/ 	.short	0x0010


	//----- nvinfo : EIATTR_PARAM_CBANK
	.align		4
        /*0054*/ 	.byte	0x04, 0x0a
        /*0056*/ 	.short	(.L_293 - .L_292)
	.align		4
.L_292:
        /*0058*/ 	.word	index@(.nv.constant0.default_function_kernel_3)
        /*005c*/ 	.short	0x0380
        /*005e*/ 	.short	0x0010


	//----- nvinfo : EIATTR_SW_WAR
	.align		4
.L_293:
        /*0060*/ 	.byte	0x04, 0x36
        /*0062*/ 	.short	(.L_295 - .L_294)
.L_294:
        /*0064*/ 	.word	0x00000008
.L_295:


//--------------------- .nv.info.default_function_kernel_13 --------------------------
	.section	.nv.info.default_function_kernel_13,"",@"SHT_CUDA_INFO"
	.sectionflags	@""
	.align	4


	//----- nvinfo : EIATTR_CUDA_API_VERSION
	.align		4
        /*0000*/ 	.byte	0x04, 0x37
        /*0002*/ 	.short	(.L_297 - .L_296)
.L_296:
        /*0004*/ 	.word	0x00000082


	//----- nvinfo : EIATTR_KPARAM_INFO
	.align		4
.L_297:
        /*0008*/ 	.byte	0x04, 0x17
        /*000a*/ 	.short	(.L_299 - .L_298)
.L_298:
        /*000c*/ 	.word	0x00000000
        /*0010*/ 	.short	0x0001
        /*0012*/ 	.short	0x0008
        /*0014*/ 	.byte	0x00, 0xf5, 0x21, 0x00


	//----- nvinfo : EIATTR_KPARAM_INFO
	.align		4
.L_299:
        /*0018*/ 	.byte	0x04, 0x17
        /*001a*/ 	.short	(.L_301 - .L_300)
.L_300:
        /*001c*/ 	.word	0x00000000
        /*0020*/ 	.short	0x0000
        /*0022*/ 	.short	0x0000
        /*0024*/ 	.byte	0x00, 0xf5, 0x21, 0x00


	//----- nvinfo : EIATTR_SPARSE_MMA_MASK
	.align		4
.L_301:
        /*0028*/ 	.byte	0x03, 0x50
        /*002a*/ 	.short	0x0000


	//----- nvinfo : EIATTR_MAXREG_COUNT
	.align		4
        /*002c*/ 	.byte	0x03, 0x1b
        /*002e*/ 	.short	0x0080


	//----- nvinfo : EIATTR_MERCURY_ISA_VERSION
	.align		4
        /*0030*/ 	.byte	0x03, 0x5f
        /*0032*/ 	.short	0x0101


	//----- nvinfo : EIATTR_VRC_CTA_INIT_COUNT
	.align		4
        /*0034*/ 	.byte	0x02, 0x4a
	.zero		1
	.zero		1


	//----- nvinfo : EIATTR_EXIT_INSTR_OFFSETS
	.align		4
        /*0038*/ 	.byte	0x04, 0x1c
        /*003a*/ 	.short	(.L_303 - .L_302)


	//   ....[0]....
.L_302:
        /*003c*/ 	.word	0x000000b0


	//----- nvinfo : EIATTR_MAX_THREADS
	.align		4
.L_303:
        /*0040*/ 	.byte	0x04, 0x05
        /*0042*/ 	.short	(.L_305 - .L_304)
.L_304:
        /*0044*/ 	.word	0x00000200
        /*0048*/ 	.word	0x00000001
        /*004c*/ 	.word	0x00000001


	//----- nvinfo : EIATTR_CBANK_PARAM_SIZE
	.align		4
.L_305:
        /*0050*/ 	.byte	0x03, 0x19
        /*0052*/ 	.short	0x0010


	//----- nvinfo : EIATTR_PARAM_CBANK
	.align		4
        /*0054*/ 	.byte	0x04, 0x0a
        /*0056*/ 	.short	(.L_307 - .L_306)
	.align		4
.L_306:
        /*0058*/ 	.word	index@(.nv.constant0.default_function_kernel_13)
        /*005c*/ 	.short	0x0380
        /*005e*/ 	.short	0x0010


	//----- nvinfo : EIATTR_SW_WAR
	.align		4
.L_307:
        /*0060*/ 	.byte	0x04, 0x36
        /*0062*/ 	.short	(.L_309 - .L_308)
.L_308:
        /*0064*/ 	.word	0x00000008
.L_309:


//--------------------- .nv.info.default_function_kernel_8 --------------------------
	.section	.nv.info.default_function_kernel_8,"",@"SHT_CUDA_INFO"
	.sectionflags	@""
	.align	4


	//----- nvinfo : EIATTR_CUDA_API_VERSION
	.align		4
        /*0000*/ 	.byte	0x04, 0x37
        /*0002*/ 	.short	(.L_311 - .L_310)
.L_310:
        /*0004*/ 	.word	0x00000082


	//----- nvinfo : EIATTR_KPARAM_INFO
	.align		4
.L_311:
        /*0008*/ 	.byte	0x04, 0x17
        /*000a*/ 	.short	(.L_313 - .L_312)
.L_312:
        /*000c*/ 	.word	0x00000000
        /*0010*/ 	.short	0x0002
        /*0012*/ 	.short	0x0010
        /*0014*/ 	.byte	0x00, 0xf5, 0x21, 0x00


	//----- nvinfo : EIATTR_KPARAM_INFO
	.align		4
.L_313:
        /*0018*/ 	.byte	0x04, 0x17
        /*001a*/ 	.short	(.L_315 - .L_314)
.L_314:
        /*001c*/ 	.word	0x00000000
        /*0020*/ 	.short	0x0001
        /*0022*/ 	.short	0x0008
        /*0024*/ 	.byte	0x00, 0xf5, 0x21, 0x00


	//----- nvinfo : EIATTR_KPARAM_INFO
	.align		4
.L_315:
        /*0028*/ 	.byte	0x04, 0x17
        /*002a*/ 	.short	(.L_317 - .L_316)
.L_316:
        /*002c*/ 	.word	0x00000000
        /*0030*/ 	.short	0x0000
        /*0032*/ 	.short	0x0000
        /*0034*/ 	.byte	0x00, 0xf5, 0x21, 0x00


	//----- nvinfo : EIATTR_SPARSE_MMA_MASK
	.align		4
.L_317:
        /*0038*/ 	.byte	0x03, 0x50
        /*003a*/ 	.short	0x0000


	//----- nvinfo : EIATTR_MAXREG_COUNT
	.align		4
        /*003c*/ 	.byte	0x03, 0x1b
        /*003e*/ 	.short	0x0080


	//----- nvinfo : EIATTR_MERCURY_ISA_VERSION
	.align		4
        /*0040*/ 	.byte	0x03, 0x5f
        /*0042*/ 	.short	0x0101


	//----- nvinfo : EIATTR_VRC_CTA_INIT_COUNT
	.align		4
        /*0044*/ 	.byte	0x02, 0x4a
	.zero		1
	.zero		1


	//----- nvinfo : EIATTR_EXIT_INSTR_OFFSETS
	.align		4
        /*0048*/ 	.byte	0x04, 0x1c
        /*004a*/ 	.short	(.L_319 - .L_318)


	//   ....[0]....
.L_318:
        /*004c*/ 	.word	0x00000920


	//----- nvinfo : EIATTR_MAX_THREADS
	.align		4
.L_319:
        /*0050*/ 	.byte	0x04, 0x05
        /*0052*/ 	.short	(.L_321 - .L_320)
.L_320:
        /*0054*/ 	.word	0x00000200
        /*0058*/ 	.word	0x00000001
        /*005c*/ 	.word	0x00000001


	//----- nvinfo : EIATTR_CBANK_PARAM_SIZE
	.align		4
.L_321:
        /*0060*/ 	.byte	0x03, 0x19
        /*0062*/ 	.short	0x0018


	//----- nvinfo : EIATTR_PARAM_CBANK
	.align		4
        /*0064*/ 	.byte	0x04, 0x0a
        /*0066*/ 	.short	(.L_323 - .L_322)
	.align		4
.L_322:
        /*0068*/ 	.word	index@(.nv.constant0.default_function_kernel_8)
        /*006c*/ 	.short	0x0380
        /*006e*/ 	.short	0x0018


	//----- nvinfo : EIATTR_SW_WAR
	.align		4
.L_323:
        /*0070*/ 	.byte	0x04, 0x36
        /*0072*/ 	.short	(.L_325 - .L_324)
.L_324:
        /*0074*/ 	.word	0x00000008
.L_325:


//--------------------- .nv.info.default_function_kernel_4 --------------------------
	.section	.nv.info.default_function_kernel_4,"",@"SHT_CUDA_INFO"
	.sectionflags	@""
	.align	4


	//----- nvinfo : EIATTR_CUDA_API_VERSION
	.align		4
        /*0000*/ 	.byte	0x04, 0x37
        /*0002*/ 	.short	(.L_327 - .L_326)
.L_326:
        /*0004*/ 	.word	0x00000082


	//----- nvinfo : EIATTR_KPARAM_INFO
	.align		4
.L_327:
        /*0008*/ 	.byte	0x04, 0x17
        /*000a*/ 	.short	(.L_329 - .L_328)
.L_328:
        /*000c*/ 	.word	0x00000000
        /*0010*/ 	.short	0x0000
        /*0012*/ 	.short	0x0000
        /*0014*/ 	.byte	0x00, 0xf5, 0x21, 0x00


	//----- nvinfo : EIATTR_SPARSE_MMA_MASK
	.align		4
.L_329:
        /*0018*/ 	.byte	0x03, 0x50
        /*001a*/ 	.short	0x0000


	//----- nvinfo : EIATTR_MAXREG_COUNT
	.align		4
        /*001c*/ 	.byte	0x03, 0x1b
        /*001e*/ 	.short	0x0080


	//----- nvinfo : EIATTR_MERCURY_ISA_VERSION
	.align		4
        /*0020*/ 	.byte	0x03, 0x5f
        /*0022*/ 	.short	0x0101


	//----- nvinfo : EIATTR_VRC_CTA_INIT_COUNT
	.align		4
        /*0024*/ 	.byte	0x02, 0x4a
	.zero		1
	.zero		1


	//----- nvinfo : EIATTR_EXIT_INSTR_OFFSETS
	.align		4
        /*0028*/ 	.byte	0x04, 0x1c
        /*002a*/ 	.short	(.L_331 - .L_330)


	//   ....[0]....
.L_330:
        /*002c*/ 	.word	0x000001b0


	//----- nvinfo : EIATTR_MAX_THREADS
	.align		4
.L_331:
        /*0030*/ 	.byte	0x04, 0x05
        /*0032*/ 	.short	(.L_333 - .L_332)
.L_332:
        /*0034*/ 	.word	0x00000200
        /*0038*/ 	.word	0x00000001
        /*003c*/ 	.word	0x00000001


	//----- nvinfo : EIATTR_CRS_STACK_SIZE
	.align		4
.L_333:
        /*0040*/ 	.byte	0x04, 0x1e
        /*0042*/ 	.short	(.L_335 - .L_334)
.L_334:
        /*0044*/ 	.word	0x00000000


	//----- nvinfo : EIATTR_CBANK_PARAM_SIZE
	.align		4
.L_335:
        /*0048*/ 	.byte	0x03, 0x19
        /*004a*/ 	.short	0x0008


	//----- nvinfo : EIATTR_PARAM_CBANK
	.align		4
        /*004c*/ 	.byte	0x04, 0x0a
        /*004e*/ 	.short	(.L_337 - .L_336)
	.align		4
.L_336:
        /*0050*/ 	.word	index@(.nv.constant0.default_function_kernel_4)
        /*0054*/ 	.short	0x0380
        /*0056*/ 	.short	0x0008


	//----- nvinfo : EIATTR_SW_WAR
	.align		4
.L_337:
        /*0058*/ 	.byte	0x04, 0x36
        /*005a*/ 	.short	(.L_339 - .L_338)
.L_338:
        /*005c*/ 	.word	0x00000008
.L_339:


//--------------------- .nv.info.default_function_kernel_16 --------------------------
	.section	.nv.info.default_function_kernel_16,"",@"SHT_CUDA_INFO"
	.sectionflags	@""
	.align	4


	//----- nvinfo : EIATTR_CUDA_API_VERSION
	.align		4
        /*0000*/ 	.byte	0x04, 0x37
        /*0002*/ 	.short	(.L_341 - .L_340)
.L_340:
        /*0004*/ 	.word	0x00000082


	//----- nvinfo : EIATTR_KPARAM_INFO
	.align		4
.L_341:
        /*0008*/ 	.byte	0x04, 0x17
        /*000a*/ 	.short	(.L_343 - .L_342)
.L_342:
        /*000c*/ 	.word	0x00000000
        /*0010*/ 	.short	0x0001
        /*0012*/ 	.short	0x0008
        /*0014*/ 	.byte	0x00, 0xf5, 0x21, 0x00


	//----- nvinfo : EIATTR_KPARAM_INFO
	.align		4
.L_343:
        /*0018*/ 	.byte	0x04, 0x17
        /*001a*/ 	.short	(.L_345 - .L_344)
.L_344:
        /*001c*/ 	.word	0x00000000
        /*0020*/ 	.short	0x0000
        /*0022*/ 	.short	0x0000
        /*0024*/ 	.byte	0x00, 0xf5, 0x21, 0x00


	//----- nvinfo : EIATTR_SPARSE_MMA_MASK
	.align		4
.L_345:
        /*0028*/ 	.byte	0x03, 0x50
        /*002a*/ 	.short	0x0000


	//----- nvinfo : EIATTR_MAXREG_COUNT
	.align		4
        /*002c*/ 	.byte	0x03, 0x1b
        /*002e*/ 	.short	0x0080


	//----- nvinfo : EIATTR_MERCURY_ISA_VERSION
	.align		4
        /*0030*/ 	.byte	0x03, 0x5f
        /*0032*/ 	.short	0x0101


	//----- nvinfo : EIATTR_VRC_CTA_INIT_COUNT
	.align		4
        /*0034*/ 	.byte	0x02, 0x4a
	.zero		1
	.zero		1


	//----- nvinfo : EIATTR_EXIT_INSTR_OFFSETS
	.align		4
        /*0038*/ 	.byte	0x04, 0x1c
        /*003a*/ 	.short	(.L_347 - .L_346)


	//   ....[0]....
.L_346:
        /*003c*/ 	.word	0x000000e0


	//----- nvinfo : EIATTR_MAX_THREADS
	.align		4
.L_347:
        /*0040*/ 	.byte	0x04, 0x05
        /*0042*/ 	.short	(.L_349 - .L_348)
.L_348:
        /*0044*/ 	.word	0x00000200
        /*0048*/ 	.word	0x00000001
        /*004c*/ 	.word	0x00000001


	//----- nvinfo : EIATTR_CBANK_PARAM_SIZE
	.align		4
.L_349:
        /*0050*/ 	.byte	0x03, 0x19
        /*0052*/ 	.short	0x0010


	//----- nvinfo : EIATTR_PARAM_CBANK
	.align		4
        /*0054*/ 	.byte	0x04, 0x0a
        /*0056*/ 	.short	(.L_351 - .L_350)
	.align		4
.L_350:
        /*0058*/ 	.word	index@(.nv.constant0.default_function_kernel_16)
        /*005c*/ 	.short	0x0380
        /*005e*/ 	.short	0x0010


	//----- nvinfo : EIATTR_SW_WAR
	.align		4
.L_351:
        /*0060*/ 	.byte	0x04, 0x36
        /*0062*/ 	.short	(.L_353 - .L_352)
.L_352:
        /*0064*/ 	.word	0x00000008
.L_353:


//--------------------- .nv.info.default_function_kernel_14 --------------------------
	.section	.nv.info.default_function_kernel_14,"",@"SHT_CUDA_INFO"
	.sectionflags	@""
	.align	4


	//----- nvinfo : EIATTR_CUDA_API_VERSION
	.align		4
        /*0000*/ 	.byte	0x04, 0x37
        /*0002*/ 	.short	(.L_355 - .L_354)
.L_354:
        /*0004*/ 	.word	0x00000082


	//----- nvinfo : EIATTR_KPARAM_INFO
	.align		4
.L_355:
        /*0008*/ 	.byte	0x04, 0x17
        /*000a*/ 	.short	(.L_357 - .L_356)
.L_356:
        /*000c*/ 	.word	0x00000000
        /*0010*/ 	.short	0x0002
        /*0012*/ 	.short	0x0010
        /*0014*/ 	.byte	0x00, 0xf5, 0x21, 0x00


	//----- nvinfo : EIATTR_KPARAM_INFO
	.align		4
.L_357:
        /*0018*/ 	.byte	0x04, 0x17
        /*001a*/ 	.short	(.L_359 - .L_358)
.L_358:
        /*001c*/ 	.word	0x00000000
        /*0020*/ 	.short	0x0001
        /*0022*/ 	.short	0x0008
        /*0024*/ 	.byte	0x00, 0xf5, 0x21, 0x00


	//----- nvinfo : EIATTR_KPARAM_INFO
	.align		4
.L_359:
        /*0028*/ 	.byte	0x04, 0x17
        /*002a*/ 	.short	(.L_361 - .L_360)
.L_360:
        /*002c*/ 	.word	0x00000000
        /*0030*/ 	.short	0x0000
        /*0032*/ 	.short	0x0000
        /*0034*/ 	.byte	0x00, 0xf5, 0x21, 0x00


	//----- nvinfo : EIATTR_SPARSE_MMA_MASK
	.align		4
.L_361:
        /*0038*/ 	.byte	0x03, 0x50
        /*003a*/ 	.short	0x0000


	//----- nvinfo : EIATTR_MAXREG_COUNT
	.align		4
        /*003c*/ 	.byte	0x03, 0x1b
        /*003e*/ 	.short	0x0080


	//----- nvinfo : EIATTR_MERCURY_ISA_VERSION
	.align		4
        /*0040*/ 	.byte	0x03, 0x5f
        /*0042*/ 	.short	0x0101


	//----- nvinfo : EIATTR_VRC_CTA_INIT_COUNT
	.align		4
        /*0044*/ 	.byte	0x02, 0x4a
	.zero		1
	.zero		1


	//----- nvinfo : EIATTR_EXIT_INSTR_OFFSETS
	.align		4
        /*0048*/ 	.byte	0x04, 0x1c
        /*004a*/ 	.short	(.L_363 - .L_362)


	//   ....[0]....
.L_362:
        /*004c*/ 	.word	0x000004a0


	//----- nvinfo : EIATTR_MAX_THREADS
	.align		4
.L_363:
        /*0050*/ 	.byte	0x04, 0x05
        /*0052*/ 	.short	(.L_365 - .L_364)
.L_364:
        /*0054*/ 	.word	0x00000200
        /*0058*/ 	.word	0x00000001
        /*005c*/ 	.word	0x00000001


	//----- nvinfo : EIATTR_CBANK_PARAM_SIZE
	.align		4
.L_365:
        /*0060*/ 	.byte	0x03, 0x19
        /*0062*/ 	.short	0x0018


	//----- nvinfo : EIATTR_PARAM_CBANK
	.align		4
        /*0064*/ 	.byte	0x04, 0x0a
        /*0066*/ 	.short	(.L_367 - .L_366)
	.align		4
.L_366:
        /*0068*/ 	.word	index@(.nv.constant0.default_function_kernel_14)
        /*006c*/ 	.short	0x0380
        /*006e*/ 	.short	0x0018


	//----- nvinfo : EIATTR_SW_WAR
	.align		4
.L_367:
        /*0070*/ 	.byte	0x04, 0x36
        /*0072*/ 	.short	(.L_369 - .L_368)
.L_368:
        /*0074*/ 	.word	0x00000008
.L_369:


//--------------------- .nv.info.default_function_kernel_17 --------------------------
	.section	.nv.info.default_function_kernel_17,"",@"SHT_CUDA_INFO"
	.sectionflags	@""
	.align	4


	//----- nvinfo : EIATTR_CUDA_API_VERSION
	.align		4
        /*0000*/ 	.byte	0x04, 0x37
        /*0002*/ 	.short	(.L_371 - .L_370)
.L_370:
        /*0004*/ 	.word	0x00000082


	//----- nvinfo : EIATTR_KPARAM_INFO
	.align		4
.L_371:
        /*0008*/ 	.byte	0x04, 0x17
        /*000a*/ 	.short	(.L_373 - .L_372)
.L_372:
        /*000c*/ 	.word	0x00000000
        /*0010*/ 	.short	0x0000
        /*0012*/ 	.short	0x0000
        /*0014*/ 	.byte	0x00, 0xf5, 0x21, 0x00


	//----- nvinfo : EIATTR_SPARSE_MMA_MASK
	.align		4
.L_373:
        /*0018*/ 	.byte	0x03, 0x50
        /*001a*/ 	.short	0x0000


	//----- nvinfo : EIATTR_MAXREG_COUNT
	.align		4
        /*001c*/ 	.byte	0x03, 0x1b
        /*001e*/ 	.short	0x0080


	//----- nvinfo : EIATTR_MERCURY_ISA_VERSION
	.align		4
        /*0020*/ 	.byte	0x03, 0x5f
        /*0022*/ 	.short	0x0101


	//----- nvinfo : EIATTR_VRC_CTA_INIT_COUNT
	.align		4
        /*0024*/ 	.byte	0x02, 0x4a
	.zero		1
	.zero		1


	//----- nvinfo : EIATTR_EXIT_INSTR_OFFSETS
	.align		4
        /*0028*/ 	.byte	0x04, 0x1c
        /*002a*/ 	.short	(.L_375 - .L_374)


	//   ....[0]....
.L_374:
        /*002c*/ 	.word	0x00000180


	//----- nvinfo : EIATTR_MAX_THREADS
	.align		4
.L_375:
        /*0030*/ 	.byte	0x04, 0x05
        /*0032*/ 	.short	(.L_377 - .L_376)
.L_376:
        /*0034*/ 	.word	0x00000200
        /*0038*/ 	.word	0x00000001
        /*003c*/ 	.word	0x00000001


	//----- nvinfo : EIATTR_CBANK_PARAM_SIZE
	.align		4
.L_377:
        /*0040*/ 	.byte	0x03, 0x19
        /*0042*/ 	.short	0x0008


	//----- nvinfo : EIATTR_PARAM_CBANK
	.align		4
        /*0044*/ 	.byte	0x04, 0x0a
        /*0046*/ 	.short	(.L_379 - .L_378)
	.align		4
.L_378:
        /*0048*/ 	.word	index@(.nv.constant0.default_function_kernel_17)
        /*004c*/ 	.short	0x0380
        /*004e*/ 	.short	0x0008


	//----- nvinfo : EIATTR_SW_WAR
	.align		4
.L_379:
        /*0050*/ 	.byte	0x04, 0x36
        /*0052*/ 	.short	(.L_381 - .L_380)
.L_380:
        /*0054*/ 	.word	0x00000008
.L_381:


//--------------------- .nv.info.default_function_kernel_5 --------------------------
	.section	.nv.info.default_function_kernel_5,"",@"SHT_CUDA_INFO"
	.sectionflags	@""
	.align	4


	//----- nvinfo : EIATTR_CUDA_API_VERSION
	.align		4
        /*0000*/ 	.byte	0x04, 0x37
        /*0002*/ 	.short	(.L_383 - .L_382)
.L_382:
        /*0004*/ 	.word	0x00000082


	//----- nvinfo : EIATTR_KPARAM_INFO
	.align		4
.L_383:
        /*0008*/ 	.byte	0x04, 0x17
        /*000a*/ 	.short	(.L_385 - .L_384)
.L_384:
        /*000c*/ 	.word	0x00000000
        /*0010*/ 	.short	0x0002
        /*0012*/ 	.short	0x0010
        /*0014*/ 	.byte	0x00, 0xf5, 0x21, 0x00


	//----- nvinfo : EIATTR_KPARAM_INFO
	.align		4
.L_385:
        /*0018*/ 	.byte	0x04, 0x17
        /*001a*/ 	.short	(.L_387 - .L_386)
.L_386:
        /*001c*/ 	.word	0x00000000
        /*0020*/ 	.short	0x0001
        /*0022*/ 	.short	0x0008
        /*0024*/ 	.byte	0x00, 0xf5, 0x21, 0x00


	//----- nvinfo : EIATTR_KPARAM_INFO
	.align		4
.L_387:
        /*0028*/ 	.byte	0x04, 0x17
        /*002a*/ 	.short	(.L_389 - .L_388)
.L_388:
        /*002c*/ 	.word	0x00000000
        /*0030*/ 	.short	0x0000
        /*0032*/ 	.short	0x0000
        /*0034*/ 	.byte	0x00, 0xf5, 0x21, 0x00


	//----- nvinfo : EIATTR_SPARSE_MMA_MASK
	.align		4
.L_389:
        /*0038*/ 	.byte	0x03, 0x50
        /*003a*/ 	.short	0x0000


	//----- nvinfo : EIATTR_MAXREG_COUNT
	.align		4
        /*003c*/ 	.byte	0x03, 0x1b
        /*003e*/ 	.short	0x0080


	//----- nvinfo : EIATTR_MERCURY_ISA_VERSION
	.align		4
        /*0040*/ 	.byte	0x03, 0x5f
        /*0042*/ 	.short	0x0101


	//----- nvinfo : EIATTR_VRC_CTA_INIT_COUNT
	.align		4
        /*0044*/ 	.byte	0x02, 0x4a
	.zero		1
	.zero		1


	//----- nvinfo : EIATTR_EXIT_INSTR_OFFSETS
	.align		4
        /*0048*/ 	.byte	0x04, 0x1c
        /*004a*/ 	.short	(.L_391 - .L_390)


	//   ....[0]....
.L_390:
        /*004c*/ 	.word	0x000000d0


	//----- nvinfo : EIATTR_MAX_THREADS
	.align		4
.L_391:
        /*0050*/ 	.byte	0x04, 0x05
        /*0052*/ 	.short	(.L_393 - .L_392)
.L_392:
        /*0054*/ 	.word	0x00000200
        /*0058*/ 	.word	0x00000001
        /*005c*/ 	.word	0x00000001


	//----- nvinfo : EIATTR_CBANK_PARAM_SIZE
	.align		4
.L_393:
        /*0060*/ 	.byte	0x03, 0x19
        /*0062*/ 	.short	0x0018


	//----- nvinfo : EIATTR_PARAM_CBANK
	.align		4
        /*0064*/ 	.byte	0x04, 0x0a
        /*0066*/ 	.short	(.L_395 - .L_394)
	.align		4
.L_394:
        /*0068*/ 	.word	index@(.nv.constant0.default_function_kernel_5)
        /*006c*/ 	.short	0x0380
        /*006e*/ 	.short	0x0018


	//----- nvinfo : EIATTR_SW_WAR
	.align		4
.L_395:
        /*0070*/ 	.byte	0x04, 0x36
        /*0072*/ 	.short	(.L_397 - .L_396)
.L_396:
        /*0074*/ 	.word	0x00000008
.L_397:


//--------------------- .nv.info.default_function_kernel_19 --------------------------
	.section	.nv.info.default_function_kernel_19,"",@"SHT_CUDA_INFO"
	.sectionflags	@""
	.align	4


	//----- nvinfo : EIATTR_CUDA_API_VERSION
	.align		4
        /*0000*/ 	.byte	0x04, 0x37
        /*0002*/ 	.short	(.L_399 - .L_398)
.L_398:
        /*0004*/ 	.word	0x00000082


	//----- nvinfo : EIATTR_KPARAM_INFO
	.align		4
.L_399:
        /*0008*/ 	.byte	0x04, 0x17
        /*000a*/ 	.short	(.L_401 - .L_400)
.L_400:
        /*000c*/ 	.word	0x00000000
        /*0010*/ 	.short	0x0001
        /*0012*/ 	.short	0x0008
        /*0014*/ 	.byte	0x00, 0xf5, 0x21, 0x00


	//----- nvinfo : EIATTR_KPARAM_INFO
	.align		4
.L_401:
        /*0018*/ 	.byte	0x04, 0x17
        /*001a*/ 	.short	(.L_403 - .L_402)
.L_402:
        /*001c*/ 	.word	0x00000000
        /*0020*/ 	.short	0x0000
        /*0022*/ 	.short	0x0000
        /*0024*/ 	.byte	0x00, 0xf5, 0x21, 0x00


	//----- nvinfo : EIATTR_SPARSE_MMA_MASK
	.align		4
.L_403:
        /*0028*/ 	.byte	0x03, 0x50
        /*002a*/ 	.short	0x0000


	//----- nvinfo : EIATTR_MAXREG_COUNT
	.align		4
        /*002c*/ 	.byte	0x03, 0x1b
        /*002e*/ 	.short	0x0080


	//----- nvinfo : EIATTR_MERCURY_ISA_VERSION
	.align		4
        /*0030*/ 	.byte	0x03, 0x5f
        /*0032*/ 	.short	0x0101


	//----- nvinfo : EIATTR_VRC_CTA_INIT_COUNT
	.align		4
        /*0034*/ 	.byte	0x02, 0x4a
	.zero		1
	.zero		1


	//----- nvinfo : EIATTR_EXIT_INSTR_OFFSETS
	.align		4
        /*0038*/ 	.byte	0x04, 0x1c
        /*003a*/ 	.short	(.L_405 - .L_404)


	//   ....[0]....
.L_404:
        /*003c*/ 	.word	0x000000b0


	//----- nvinfo : EIATTR_MAX_THREADS
	.align		4
.L_405:
        /*0040*/ 	.byte	0x04, 0x05
        /*0042*/ 	.short	(.L_407 - .L_406)
.L_406:
        /*0044*/ 	.word	0x00000200
        /*0048*/ 	.word	0x00000001
        /*004c*/ 	.word	0x00000001


	//----- nvinfo : EIATTR_CBANK_PARAM_SIZE
	.align		4
.L_407:
        /*0050*/ 	.byte	0x03, 0x19
        /*0052*/ 	.short	0x0010


	//----- nvinfo : EIATTR_PARAM_CBANK
	.align		4
        /*0054*/ 	.byte	0x04, 0x0a
        /*0056*/ 	.short	(.L_409 - .L_408)
	.align		4
.L_408:
        /*0058*/ 	.word	index@(.nv.constant0.default_function_kernel_19)
        /*005c*/ 	.short	0x0380
        /*005e*/ 	.short	0x0010


	//----- nvinfo : EIATTR_SW_WAR
	.align		4
.L_409:
        /*0060*/ 	.byte	0x04, 0x36
        /*0062*/ 	.short	(.L_411 - .L_410)
.L_410:
        /*0064*/ 	.word	0x00000008
.L_411:


//--------------------- .nv.info.default_function_kernel_2 --------------------------
	.section	.nv.info.default_function_kernel_2,"",@"SHT_CUDA_INFO"
	.sectionflags	@""
	.align	4


	//----- nvinfo : EIATTR_CUDA_API_VERSION
	.align		4
        /*0000*/ 	.byte	0x04, 0x37
        /*0002*/ 	.short	(.L_413 - .L_412)
.L_412:
        /*0004*/ 	.word	0x00000082


	//----- nvinfo : EIATTR_KPARAM_INFO
	.align		4
.L_413:
        /*0008*/ 	.byte	0x04, 0x17
        /*000a*/ 	.short	(.L_415 - .L_414)
.L_414:
        /*000c*/ 	.word	0x00000000
        /*0010*/ 	.short	0x0001
        /*0012*/ 	.short	0x0008
        /*0014*/ 	.byte	0x00, 0xf5, 0x21, 0x00


	//----- nvinfo : EIATTR_KPARAM_INFO
	.align		4
.L_415:
        /*0018*/ 	.byte	0x04, 0x17
        /*001a*/ 	.short	(.L_417 - .L_416)
.L_416:
        /*001c*/ 	.word	0x00000000
        /*0020*/ 	.short	0x0000
        /*0022*/ 	.short	0x0000
        /*0024*/ 	.byte	0x00, 0xf5, 0x21, 0x00


	//----- nvinfo : EIATTR_SPARSE_MMA_MASK
	.align		4
.L_417:
        /*0028*/ 	.byte	0x03, 0x50
        /*002a*/ 	.short	0x0000


	//----- nvinfo : EIATTR_MAXREG_COUNT
	.align		4
        /*002c*/ 	.byte	0x03, 0x1b
        /*002e*/ 	.short	0x0080


	//----- nvinfo : EIATTR_MERCURY_ISA_VERSION
	.align		4
        /*0030*/ 	.byte	0x03, 0x5f
        /*0032*/ 	.short	0x0101


	//----- nvinfo : EIATTR_VRC_CTA_INIT_COUNT
	.align		4
        /*0034*/ 	.byte	0x02, 0x4a
	.zero		1
	.zero		1


	//----- nvinfo : EIATTR_EXIT_INSTR_OFFSETS
	.align		4
        /*0038*/ 	.byte	0x04, 0x1c
        /*003a*/ 	.short	(.L_419 - .L_418)


	//   ....[0]....
.L_418:
        /*003c*/ 	.word	0x000000b0


	//----- nvinfo : EIATTR_MAX_THREADS
	.align		4
.L_419:
        /*0040*/ 	.byte	0x04, 0x05
        /*0042*/ 	.short	(.L_421 - .L_420)
.L_420:
        /*0044*/ 	.word	0x00000200
        /*0048*/ 	.word	0x00000001
        /*004c*/ 	.word	0x00000001


	//----- nvinfo : EIATTR_CBANK_PARAM_SIZE
	.align		4
.L_421:
        /*0050*/ 	.byte	0x03, 0x19
        /*0052*/ 	.short	0x0010


	//----- nvinfo : EIATTR_PARAM_CBANK
	.align		4
        /*0054*/ 	.byte	0x04, 0x0a
        /*0056*/ 	.short	(.L_423 - .L_422)
	.align		4
.L_422:
        /*0058*/ 	.word	index@(.nv.constant0.default_function_kernel_2)
        /*005c*/ 	.short	0x0380
        /*005e*/ 	.short	0x0010


	//----- nvinfo : EIATTR_SW_WAR
	.align		4
.L_423:
        /*0060*/ 	.byte	0x04, 0x36
        /*0062*/ 	.short	(.L_425 - .L_424)
.L_424:
        /*0064*/ 	.word	0x00000008
.L_425:


//--------------------- .nv.info.default_function_kernel_21 --------------------------
	.section	.nv.info.default_function_kernel_21,"",@"SHT_CUDA_INFO"
	.sectionflags	@""
	.align	4


	//----- nvinfo : EIATTR_CUDA_API_VERSION
	.align		4
        /*0000*/ 	.byte	0x04, 0x37
        /*0002*/ 	.short	(.L_427 - .L_426)
.L_426:
        /*0004*/ 	.word	0x00000082


	//----- nvinfo : EIATTR_KPARAM_INFO
	.align		4
.L_427:
        /*0008*/ 	.byte	0x04, 0x17
        /*000a*/ 	.short	(.L_429 - .L_428)
.L_428:
        /*000c*/ 	.word	0x00000000
        /*0010*/ 	.short	0x0002
        /*0012*/ 	.short	0x0010
        /*0014*/ 	.byte	0x00, 0xf5, 0x21, 0x00


	//----- nvinfo : EIATTR_KPARAM_INFO
	.align		4
.L_429:
        /*0018*/ 	.byte	0x04, 0x17
        /*001a*/ 	.short	(.L_431 - .L_430)
.L_430:
        /*001c*/ 	.word	0x00000000
        /*0020*/ 	.short	0x0001
        /*0022*/ 	.short	0x0008
        /*0024*/ 	.byte	0x00, 0xf5, 0x21, 0x00


	//----- nvinfo : EIATTR_KPARAM_INFO
	.align		4
.L_431:
        /*0028*/ 	.byte	0x04, 0x17
        /*002a*/ 	.short	(.L_433 - .L_432)
.L_432:
        /*002c*/ 	.word	0x00000000
        /*0030*/ 	.short	0x0000
        /*0032*/ 	.short	0x0000
        /*0034*/ 	.byte	0x00, 0xf5, 0x21, 0x00


	//----- nvinfo : EIATTR_SPARSE_MMA_MASK
	.align		4
.L_433:
        /*0038*/ 	.byte	0x03, 0x50
        /*003a*/ 	.short	0x0000


	//----- nvinfo : EIATTR_MAXREG_COUNT
	.align		4
        /*003c*/ 	.byte	0x03, 0x1b
        /*003e*/ 	.short	0x00ff


	//----- nvinfo : EIATTR_MERCURY_ISA_VERSION
	.align		4
        /*0040*/ 	.byte	0x03, 0x5f
        /*0042*/ 	.short	0x0101


	//----- nvinfo : EIATTR_VRC_CTA_INIT_COUNT
	.align		4
        /*0044*/ 	.byte	0x02, 0x4a
	.zero		1
	.zero		1


	//----- nvinfo : EIATTR_EXIT_INSTR_OFFSETS
	.align		4
        /*0048*/ 	.byte	0x04, 0x1c
        /*004a*/ 	.short	(.L_435 - .L_434)


	//   ....[0]....
.L_434:
        /*004c*/ 	.word	0x00000110


	//----- nvinfo : EIATTR_MAX_THREADS
	.align		4
.L_435:
        /*0050*/ 	.byte	0x04, 0x05
        /*0052*/ 	.short	(.L_437 - .L_436)
.L_436:
        /*0054*/ 	.word	0x00000100
        /*0058*/ 	.word	0x00000001
        /*005c*/ 	.word	0x00000001


	//----- nvinfo : EIATTR_CBANK_PARAM_SIZE
	.align		4
.L_437:
        /*0060*/ 	.byte	0x03, 0x19
        /*0062*/ 	.short	0x0018


	//----- nvinfo : EIATTR_PARAM_CBANK
	.align		4
        /*0064*/ 	.byte	0x04, 0x0a
        /*0066*/ 	.short	(.L_439 - .L_438)
	.align		4
.L_438:
        /*0068*/ 	.word	index@(.nv.constant0.default_function_kernel_21)
        /*006c*/ 	.short	0x0380
        /*006e*/ 	.short	0x0018


	//----- nvinfo : EIATTR_SW_WAR
	.align		4
.L_439:
        /*0070*/ 	.byte	0x04, 0x36
        /*0072*/ 	.short	(.L_441 - .L_440)
.L_440:
        /*0074*/ 	.word	0x00000008
.L_441:


//--------------------- .nv.info.default_function_kernel --------------------------
	.section	.nv.info.default_function_kernel,"",@"SHT_CUDA_INFO"
	.sectionflags	@""
	.align	4


	//----- nvinfo : EIATTR_CUDA_API_VERSION
	.align		4
        /*0000*/ 	.byte	0x04, 0x37
        /*0002*/ 	.short	(.L_443 - .L_442)
.L_442:
        /*0004*/ 	.word	0x00000082


	//----- nvinfo : EIATTR_KPARAM_INFO
	.align		4
.L_443:
        /*0008*/ 	.byte	0x04, 0x17
        /*000a*/ 	.short	(.L_445 - .L_444)
.L_444:
        /*000c*/ 	.word	0x00000000
        /*0010*/ 	.short	0x0002
        /*0012*/ 	.short	0x0010
        /*0014*/ 	.byte	0x00, 0xf5, 0x21, 0x00


	//----- nvinfo : EIATTR_KPARAM_INFO
	.align		4
.L_445:
        /*0018*/ 	.byte	0x04, 0x17
        /*001a*/ 	.short	(.L_447 - .L_446)
.L_446:
        /*001c*/ 	.word	0x00000000
        /*0020*/ 	.short	0x0001
        /*0022*/ 	.short	0x0008
        /*0024*/ 	.byte	0x00, 0xf5, 0x21, 0x00


	//----- nvinfo : EIATTR_KPARAM_INFO
	.align		4
.L_447:
        /*0028*/ 	.byte	0x04, 0x17
        /*002a*/ 	.short	(.L_449 - .L_448)
.L_448:
        /*002c*/ 	.word	0x00000000
        /*0030*/ 	.short	0x0000
        /*0032*/ 	.short	0x0000
        /*0034*/ 	.byte	0x00, 0xf5, 0x21, 0x00


	//----- nvinfo : EIATTR_SPARSE_MMA_MASK
	.align		4
.L_449:
        /*0038*/ 	.byte	0x03, 0x50
        /*003a*/ 	.short	0x0000


	//----- nvinfo : EIATTR_MAXREG_COUNT
	.align		4
        /*003c*/ 	.byte	0x03, 0x1b
        /*003e*/ 	.short	0x0080


	//----- nvinfo : EIATTR_MERCURY_ISA_VERSION
	.align		4
        /*0040*/ 	.byte	0x03, 0x5f
        /*0042*/ 	.short	0x0101


	//----- nvinfo : EIATTR_VRC_CTA_INIT_COUNT
	.align		4
        /*0044*/ 	.byte	0x02, 0x4a
	.zero		1
	.zero		1


	//----- nvinfo : EIATTR_EXIT_INSTR_OFFSETS
	.align		4
        /*0048*/ 	.byte	0x04, 0x1c
        /*004a*/ 	.short	(.L_451 - .L_450)


	//   ....[0]....
.L_450:
        /*004c*/ 	.word	0x00000920


	//----- nvinfo : EIATTR_MAX_THREADS
	.align		4
.L_451:
        /*0050*/ 	.byte	0x04, 0x05
        /*0052*/ 	.short	(.L_453 - .L_452)
.L_452:
        /*0054*/ 	.word	0x00000200
        /*0058*/ 	.word	0x00000001
        /*005c*/ 	.word	0x00000001


	//----- nvinfo : EIATTR_CBANK_PARAM_SIZE
	.align		4
.L_453:
        /*0060*/ 	.byte	0x03, 0x19
        /*0062*/ 	.short	0x0018


	//----- nvinfo : EIATTR_PARAM_CBANK
	.align		4
        /*0064*/ 	.byte	0x04, 0x0a
        /*0066*/ 	.short	(.L_455 - .L_454)
	.align		4
.L_454:
        /*0068*/ 	.word	index@(.nv.constant0.default_function_kernel)
        /*006c*/ 	.short	0x0380
        /*006e*/ 	.short	0x0018


	//----- nvinfo : EIATTR_SW_WAR
	.align		4
.L_455:
        /*0070*/ 	.byte	0x04, 0x36
        /*0072*/ 	.short	(.L_457 - .L_456)
.L_456:
        /*0074*/ 	.word	0x00000008
.L_457:


//--------------------- .nv.callgraph             --------------------------
	.section	.nv.callgraph,"",@"SHT_CUDA_CALLGRAPH"
	.align	4
	.sectionentsize	8
	.align		4
        /*0000*/ 	.word	0x00000000
	.align		4
        /*0004*/ 	.word	0xffffffff
	.align		4
        /*0008*/ 	.word	0x00000000
	.align		4
        /*000c*/ 	.word	0xfffffffe
	.align		4
        /*0010*/ 	.word	0x00000000
	.align		4
        /*0014*/ 	.word	0xfffffffd
	.align		4
        /*0018*/ 	.word	0x00000000
	.align		4
        /*001c*/ 	.word	0xfffffffc


//--------------------- .text.default_function_kernel_1 --------------------------
	.section	.text.default_function_kernel_1,"ax",@progbits
	.align	128
        .global         default_function_kernel_1
        .type           default_function_kernel_1,@function
        .size           default_function_kernel_1,(.L_x_45 - default_function_kernel_1)
        .other          default_function_kernel_1,@"STO_CUDA_ENTRY STV_DEFAULT"
default_function_kernel_1:
.text.default_function_kernel_1:
[----:B------:R-:W-:Y:S01]  /*0000*/  LDC R1, c[0x0][0x37c] ;  /* 0x0000df00ff017b82 */ /* 0x000fe20000000800 */
[----:B------:R-:W0:Y:S07]  /*0010*/  S2R R3, SR_TID.X ;  /* 0x0000000000037919 */ /* 0x000e2e0000002100 */
[----:B------:R-:W1:Y:S01]  /*0020*/  LDC.64 R4, c[0x0][0x390] ;  /* 0x0000e400ff047b82 */ /* 0x000e620000000a00 */
[----:B------:R-:W2:Y:S01]  /*0030*/  LDCU.128 UR8, c[0x0][0x380] ;  /* 0x00007000ff0877ac */ /* 0x000ea20008000c00 */
[----:B------:R-:W-:Y:S01]  /*0040*/  HFMA2 R13, -RZ, RZ, 0, 0 ;  /* 0x00000000ff0d7431 */ /* 0x000fe200000001ff */
[----:B------:R-:W3:Y:S01]  /*0050*/  LDCU.64 UR6, c[0x0][0x358] ;  /* 0x00006b00ff0677ac */ /* 0x000ee20008000a00 */
[----:B------:R-:W-:Y:S01]  /*0060*/  UMOV UR4, URZ ;  /* 0x000000ff00047c82 */ /* 0x000fe20008000000 */
[C---:B0-----:R-:W-:Y:S01]  /*0070*/  IMAD.WIDE.U32 R8, R3.reuse, 0x4, RZ ;  /* 0x0000000403087825 */ /* 0x041fe200078e00ff */
[----:B------:R-:W-:-:S02]  /*0080*/  LOP3.LUT R3, R3, 0xff, RZ, 0xc0, !PT ;  /* 0x000000ff03037812 */ /* 0x000fc400078ec0ff */
[----:B------:R-:W-:-:S03]  /*0090*/  LOP3.LUT R6, R8, 0x400, RZ, 0xc0, !PT ;  /* 0x0000040008067812 */ /* 0x000fc600078ec0ff */
[----:B-1----:R-:W-:Y:S01]  /*00a0*/  IMAD.WIDE.U32 R4, R3, 0x4, R4 ;  /* 0x0000000403047825 */ /* 0x002fe200078e0004 */
[----:B--2---:R-:W-:Y:S02]  /*00b0*/  IADD3 R2, P0, PT, R8, UR8, RZ ;  /* 0x0000000808027c10 */ /* 0x004fe4000ff1e0ff */
[----:B------:R-:W-:Y:S02]  /*00c0*/  IADD3 R6, P1, PT, R6, UR10, RZ ;  /* 0x0000000a06067c10 */ /* 0x000fe4000ff3e0ff */
[----:B------:R-:W-:Y:S02]  /*00d0*/  IADD3 R4, P3, PT, R4, 0x2000, RZ ;  /* 0x0000200004047810 */ /* 0x000fe40007f7e0ff */
[----:B------:R-:W-:Y:S02]  /*00e0*/  IADD3 R6, P2, PT, R6, 0x20, RZ ;  /* 0x0000002006067810 */ /* 0x000fe40007f5e0ff */
[----:B------:R-:W-:Y:S02]  /*00f0*/  IADD3.X R3, PT, PT, R9, UR9, RZ, P0, !PT ;  /* 0x0000000909037c10 */ /* 0x000fe400087fe4ff */
[----:B------:R-:W-:-:S02]  /*0100*/  IADD3.X R7, PT, PT, RZ, UR11, RZ, P2, P1 ;  /* 0x0000000bff077c10 */ /* 0x000fc400097e24ff */
[----:B---3--:R-:W-:-:S07]  /*0110*/  IADD3.X R5, PT, PT, RZ, R5, RZ, P3, !PT ;  /* 0x00000005ff057210 */ /* 0x008fce0001ffe4ff */
.L_x_0:
[----:B------:R-:W2:Y:S04]  /*0120*/  LDG.E.CONSTANT R10, desc[UR6][R6.64+-0x20] ;  /* 0xffffe006060a7981 */ /* 0x000ea8000c1e9900 */
[----:B------:R-:W2:Y:S04]  /*0130*/  LDG.E.CONSTANT R12, desc[UR6][R4.64+-0x2000] ;  /* 0xffe00006040c7981 */ /* 0x000ea8000c1e9900 */
[----:B------:R-:W3:Y:S04]  /*0140*/  LDG.E.CONSTANT R27, desc[UR6][R6.64+-0x1c] ;  /* 0xffffe406061b7981 */ /* 0x000ee8000c1e9900 */
[----:B------:R-:W3:Y:S04]  /*0150*/  LDG.E.CONSTANT R24, desc[UR6][R4.64+-0x1c00] ;  /* 0xffe4000604187981 */ /* 0x000ee8000c1e9900 */
[----:B------:R-:W4:Y:S04]  /*0160*/  LDG.E.CONSTANT R18, desc[UR6][R6.64+-0x18] ;  /* 0xffffe80606127981 */ /* 0x000f28000c1e9900 */
[----:B------:R-:W4:Y:S04]  /*0170*/  LDG.E.CONSTANT R21, desc[UR6][R4.64+-0x1800] ;  /* 0xffe8000604157981 */ /* 0x000f28000c1e9900 */
[----:B------:R-:W5:Y:S04]  /*0180*/  LDG.E.CONSTANT R23, desc[UR6][R6.64+-0x14] ;  /* 0xffffec0606177981 */ /* 0x000f68000c1e9900 */
        /* <DEDUP_REMOVED lines=11> */
[----:B------:R-:W5:Y:S01]  /*0240*/  LDG.E.CONSTANT R15, desc[UR6][R4.64+0x400] ;  /* 0x00040006040f7981 */ /* 0x000f62000c1e9900 */
[----:B--2---:R-:W-:-:S03]  /*0250*/  FFMA R10, R10, R12, R13 ;  /* 0x0000000c0a0a7223 */ /* 0x004fc6000000000d */
[----:B------:R-:W2:Y:S04]  /*0260*/  LDG.E.CONSTANT R12, desc[UR6][R6.64+0x4] ;  /* 0x00000406060c7981 */ /* 0x000ea8000c1e9900 */
[----:B------:R-:W2:Y:S01]  /*0270*/  LDG.E.CONSTANT R13, desc[UR6][R4.64+0x800] ;  /* 0x00080006040d7981 */ /* 0x000ea2000c1e9900 */
[----:B---3--:R-:W-:-:S03]  /*0280*/  FFMA R27, R27, R24, R10 ;  /* 0x000000181b1b7223 */ /* 0x008fc6000000000a */
[----:B------:R-:W3:Y:S01]  /*0290*/  LDG.E.CONSTANT R10, desc[UR6][R6.64+0x8] ;  /* 0x00000806060a7981 */ /* 0x000ee2000c1e9900 */
[----:B----4-:R-:W-:-:S03]  /*02a0*/  FFMA R24, R18, R21, R27 ;  /* 0x0000001512187223 */ /* 0x010fc6000000001b */
[----:B------:R-:W4:Y:S04]  /*02b0*/  LDG.E.CONSTANT R18, desc[UR6][R6.64+0xc] ;  /* 0x00000c0606127981 */ /* 0x000f28000c1e9900 */
[----:B------:R-:W4:Y:S01]  /*02c0*/  LDG.E.CONSTANT R21, desc[UR6][R4.64+0xc00] ;  /* 0x000c000604157981 */ /* 0x000f22000c1e9900 */
[----:B-----5:R-:W-:-:S03]  /*02d0*/  FFMA R27, R23, R20, R24 ;  /* 0x00000014171b7223 */ /* 0x020fc60000000018 */
[----:B------:R-:W5:Y:S04]  /*02e0*/  LDG.E.CONSTANT R20, desc[UR6][R6.64+0x10] ;  /* 0x0000100606147981 */ /* 0x000f68000c1e9900 */
[----:B------:R-:W5:Y:S01]  /*02f0*/  LDG.E.CONSTANT R23, desc[UR6][R4.64+0x1000] ;  /* 0x0010000604177981 */ /* 0x000f62000c1e9900 */
[----:B------:R-:W-:-:S03]  /*0300*/  FFMA R27, R22, R25, R27 ;  /* 0x00000019161b7223 */ /* 0x000fc6000000001b */
[----:B------:R-:W5:Y:S04]  /*0310*/  LDG.E.CONSTANT R22, desc[UR6][R6.64+0x14] ;  /* 0x0000140606167981 */ /* 0x000f68000c1e9900 */
[----:B------:R-:W5:Y:S01]  /*0320*/  LDG.E.CONSTANT R25, desc[UR6][R4.64+0x1400] ;  /* 0x0014000604197981 */ /* 0x000f62000c1e9900 */
[----:B------:R-:W-:-:S03]  /*0330*/  FFMA R24, R16, R19, R27 ;  /* 0x0000001310187223 */ /* 0x000fc6000000001b */
[----:B------:R-:W5:Y:S04]  /*0340*/  LDG.E.CONSTANT R16, desc[UR6][R6.64+0x18] ;  /* 0x0000180606107981 */ /* 0x000f68000c1e9900 */
[----:B------:R-:W5:Y:S01]  /*0350*/  LDG.E.CONSTANT R19, desc[UR6][R4.64+0x1800] ;  /* 0x0018000604137981 */ /* 0x000f62000c1e9900 */
[----:B------:R-:W-:-:S03]  /*0360*/  FFMA R24, R9, R0, R24 ;  /* 0x0000000009187223 */ /* 0x000fc60000000018 */
[----:B------:R0:W5:Y:S04]  /*0370*/  LDG.E.CONSTANT R0, desc[UR6][R6.64+0x1c] ;  /* 0x00001c0606007981 */ /* 0x000168000c1e9900 */
[----:B------:R1:W5:Y:S01]  /*0380*/  LDG.E.CONSTANT R9, desc[UR6][R4.64+0x1c00] ;  /* 0x001c000604097981 */ /* 0x000362000c1e9900 */
[----:B------:R-:W-:-:S04]  /*0390*/  FFMA R11, R11, R8, R24 ;  /* 0x000000080b0b7223 */ /* 0x000fc80000000018 */
[----:B------:R-:W-:Y:S01]  /*03a0*/  FFMA R11, R14, R17, R11 ;  /* 0x000000110e0b7223 */ /* 0x000fe2000000000b */
[----:B------:R-:W-:-:S04]  /*03b0*/  UIADD3 UR4, UPT, UPT, UR4, 0x10, URZ ;  /* 0x0000001004047890 */ /* 0x000fc8000fffe0ff */
[----:B------:R-:W-:Y:S01]  /*03c0*/  UISETP.NE.AND UP0, UPT, UR4, 0x100, UPT ;  /* 0x000001000400788c */ /* 0x000fe2000bf05270 */
[----:B0-----:R-:W-:Y:S02]  /*03d0*/  IADD3 R6, P0, PT, R6, 0x40, RZ ;  /* 0x0000004006067810 */ /* 0x001fe40007f1e0ff */
[----:B-1----:R-:W-:Y:S02]  /*03e0*/  IADD3 R4, P1, PT, R4, 0x4000, RZ ;  /* 0x0000400004047810 */ /* 0x002fe40007f3e0ff */
[----:B------:R-:W-:Y:S02]  /*03f0*/  IADD3.X R7, PT, PT, RZ, R7, RZ, P0, !PT ;  /* 0x00000007ff077210 */ /* 0x000fe400007fe4ff */
[----:B------:R-:W-:Y:S01]  /*0400*/  IADD3.X R5, PT, PT, RZ, R5, RZ, P1, !PT ;  /* 0x00000005ff057210 */ /* 0x000fe20000ffe4ff */
[----:B--2---:R-:W-:-:S04]  /*0410*/  FFMA R11, R12, R15, R11 ;  /* 0x0000000f0c0b7223 */ /* 0x004fc8000000000b */
[----:B---3--:R-:W-:-:S04]  /*0420*/  FFMA R11, R10, R13, R11 ;  /* 0x0000000d0a0b7223 */ /* 0x008fc8000000000b */
[----:B----4-:R-:W-:-:S04]  /*0430*/  FFMA R11, R18, R21, R11 ;  /* 0x00000015120b7223 */ /* 0x010fc8000000000b */
[----:B-----5:R-:W-:-:S04]  /*0440*/  FFMA R11, R20, R23, R11 ;  /* 0x00000017140b7223 */ /* 0x020fc8000000000b */
[----:B------:R-:W-:-:S04]  /*0450*/  FFMA R11, R22, R25, R11 ;  /* 0x00000019160b7223 */ /* 0x000fc8000000000b */
[----:B------:R-:W-:-:S04]  /*0460*/  FFMA R11, R16, R19, R11 ;  /* 0x00000013100b7223 */ /* 0x000fc8000000000b */
[----:B------:R-:W-:Y:S01]  /*0470*/  FFMA R13, R0, R9, R11 ;  /* 0x00000009000d7223 */ /* 0x000fe2000000000b */
[----:B------:R-:W-:Y:S06]  /*0480*/  BRA.U UP0, `(.L_x_0) ;  /* 0xfffffffd00247547 */ /* 0x000fec000b83ffff */
[----:B------:R-:W-:Y:S01]  /*0490*/  STG.E desc[UR6][R2.64], R13 ;  /* 0x0000000d02007986 */ /* 0x000fe2000c101906 */
[----:B------:R-:W-:Y:S05]  /*04a0*/  EXIT ;  /* 0x000000000000794d */ /* 0x000fea0003800000 */
.L_x_1:
[----:B------:R-:W-:-:S00]  /*04b0*/  BRA `(.L_x_1) ;  /* 0xfffffffc00fc7947 */ /* 0x000fc0000383ffff */
[----:B------:R-:W-:-:S00]  /*04c0*/  NOP ;  /* 0x0000000000007918 */ /* 0x000fc00000000000 */
        /* <DEDUP_REMOVED lines=11> */
.L_x_45:


//--------------------- .text.default_function_kernel_6 --------------------------
	.section	.text.default_function_kernel_6,"ax",@progbits
	.align	128
        .global         default_function_kernel_6
        .type           default_function_kernel_6,@function
        .size           default_function_kernel_6,(.L_x_46 - default_function_kernel_6)
        .other          default_function_kernel_6,@"STO_CUDA_ENTRY STV_DEFAULT"
default_function_kernel_6:
.text.default_function_kernel_6:
[----:B------:R-:W-:Y:S01]  /*0000*/  LDC R1, c[0x0][0x37c] ;  /* 0x0000df00ff017b82 */ /* 0x000fe20000000800 */
[----:B------:R-:W0:Y:S07]  /*0010*/  S2R R5, SR_TID.X ;  /* 0x0000000000057919 */ /* 0x000e2e0000002100 */
[----:B------:R-:W0:Y:S01]  /*0020*/  LDC.64 R2, c[0x0][0x380] ;  /* 0x0000e000ff027b82 */ /* 0x000e220000000a00 */
[----:B------:R-:W1:Y:S01]  /*0030*/  LDCU.64 UR4, c[0x0][0x358] ;  /* 0x00006b00ff0477ac */ /* 0x000e620008000a00 */
[----:B0-----:R-:W-:-:S05]  /*0040*/  IMAD.WIDE.U32 R2, R5, 0x4, R2 ;  /* 0x0000000405027825 */ /* 0x001fca00078e0002 */
[----:B-1----:R-:W2:Y:S02]  /*0050*/  LDG.E R0, desc[UR4][R2.64] ;  /* 0x0000000402007981 */ /* 0x002ea4000c1e1900 */
[----:B--2---:R-:W-:-:S05]  /*0060*/  FADD R5, -R0, 1 ;  /* 0x3f80000000057421 */ /* 0x004fca0000000100 */
[----:B------:R-:W-:Y:S01]  /*0070*/  STG.E desc[UR4][R2.64], R5 ;  /* 0x0000000502007986 */ /* 0x000fe2000c101904 */
[----:B------:R-:W-:Y:S05]  /*0080*/  EXIT ;  /* 0x000000000000794d */ /* 0x000fea0003800000 */
.L_x_2:
        /* <DEDUP_REMOVED lines=15> */
.L_x_46:


//--------------------- .text.default_function_kernel_20 --------------------------
	.section	.text.default_function_kernel_20,"ax",@progbits
	.align	128
        .global         default_function_kernel_20
        .type           default_function_kernel_20,@function
        .size           default_function_kernel_20,(.L_x_47 - default_function_kernel_20)
        .other          default_function_kernel_20,@"STO_CUDA_ENTRY STV_DEFAULT"
default_function_kernel_20:
.text.default_function_kernel_20:
[----:B------:R-:W-:Y:S01]  /*0000*/  LDC R1, c[0x0][0x37c] ;  /* 0x0000df00ff017b82 */ /* 0x000fe20000000800 */
[----:B------:R-:W0:Y:S07]  /*0010*/  S2R R9, SR_TID.X ;  /* 0x0000000000097919 */ /* 0x000e2e0000002100 */
[----:B------:R-:W1:Y:S01]  /*0020*/  LDC.64 R2, c[0x0][0x390] ;  /* 0x0000e400ff027b82 */ /* 0x000e620000000a00 */
[----:B------:R-:W2:Y:S01]  /*0030*/  LDCU.64 UR4, c[0x0][0x388] ;  /* 0x00007100ff0477ac */ /* 0x000ea20008000a00 */
[----:B------:R-:W-:Y:S01]  /*0040*/  HFMA2 R13, -RZ, RZ, 0, 0 ;  /* 0x00000000ff0d7431 */ /* 0x000fe200000001ff */
[----:B------:R-:W3:Y:S05]  /*0050*/  LDCU.64 UR6, c[0x0][0x358] ;  /* 0x00006b00ff0677ac */ /* 0x000eea0008000a00 */
[----:B------:R-:W4:Y:S01]  /*0060*/  LDC.64 R4, c[0x0][0x380] ;  /* 0x0000e000ff047b82 */ /* 0x000f220000000a00 */
[C---:B0-----:R-:W-:Y:S01]  /*0070*/  SHF.L.U32 R0, R9.reuse, 0x3, RZ ;  /* 0x0000000309007819 */ /* 0x041fe200000006ff */
[C---:B----4-:R-:W-:Y:S01]  /*0080*/  IMAD.WIDE.U32 R4, R9.reuse, 0x4, R4 ;  /* 0x0000000409047825 */ /* 0x050fe200078e0004 */
[----:B------:R-:W-:-:S02]  /*0090*/  LOP3.LUT R7, R9, 0x7f, RZ, 0xc0, !PT ;  /* 0x0000007f09077812 */ /* 0x000fc400078ec0ff */
[----:B------:R-:W-:-:S03]  /*00a0*/  LOP3.LUT R0, R0, 0x400, RZ, 0xc0, !PT ;  /* 0x0000040000007812 */ /* 0x000fc600078ec0ff */
[----:B-1----:R-:W-:Y:S01]  /*00b0*/  IMAD.WIDE.U32 R2, R7, 0x4, R2 ;  /* 0x0000000407027825 */ /* 0x002fe200078e0002 */
[----:B--2---:R-:W-:Y:S01]  /*00c0*/  IADD3 R0, P0, PT, R0, UR4, RZ ;  /* 0x0000000400007c10 */ /* 0x004fe2000ff1e0ff */
[----:B------:R-:W-:Y:S01]  /*00d0*/  UMOV UR4, URZ ;  /* 0x000000ff00047c82 */ /* 0x000fe20008000000 */
[----:B------:R-:W-:Y:S02]  /*00e0*/  IADD3 R6, P2, PT, R2, 0x1000, RZ ;  /* 0x0000100002067810 */ /* 0x000fe40007f5e0ff */
[----:B------:R-:W-:Y:S02]  /*00f0*/  IADD3 R2, P1, PT, R0, 0x20, RZ ;  /* 0x0000002000027810 */ /* 0x000fe40007f3e0ff */
[----:B------:R-:W-:Y:S02]  /*0100*/  IADD3.X R7, PT, PT, RZ, R3, RZ, P2, !PT ;  /* 0x00000003ff077210 */ /* 0x000fe400017fe4ff */
[----:B---3--:R-:W-:-:S09]  /*0110*/  IADD3.X R3, PT, PT, RZ, UR5, RZ, P1, P0 ;  /* 0x00000005ff037c10 */ /* 0x008fd20008fe04ff */
.L_x_3:
        /* <DEDUP_REMOVED lines=57> */
.L_x_4:
        /* <DEDUP_REMOVED lines=13> */
.L_x_47:


//--------------------- .text.default_function_kernel_18 --------------------------
	.section	.text.default_function_kernel_18,"ax",@progbits
	.align	128
        .global         default_function_kernel_18
        .type           default_function_kernel_18,@function
        .size           default_function_kernel_18,(.L_x_48 - default_function_kernel_18)
        .other          default_function_kernel_18,@"STO_CUDA_ENTRY STV_DEFAULT"
default_function_kernel_18:
.text.default_function_kernel_18:
[----:B------:R-:W-:Y:S01]  /*0000*/  LDC R1, c[0x0][0x37c] ;  /* 0x0000df00ff017b82 */ /* 0x000fe20000000800 */
[----:B------:R-:W0:Y:S07]  /*0010*/  S2R R7, SR_TID.X ;  /* 0x0000000000077919 */ /* 0x000e2e0000002100 */
[----:B------:R-:W0:Y:S01]  /*0020*/  LDC.64 R4, c[0x0][0x388] ;  /* 0x0000e200ff047b82 */ /* 0x000e220000000a00 */
[----:B------:R-:W1:Y:S07]  /*0030*/  LDCU.64 UR4, c[0x0][0x358] ;  /* 0x00006b00ff0477ac */ /* 0x000e6e0008000a00 */
[----:B------:R-:W2:Y:S01]  /*0040*/  LDC.64 R2, c[0x0][0x380] ;  /* 0x0000e000ff027b82 */ /* 0x000ea20000000a00 */
[----:B0-----:R-:W-:-:S04]  /*0050*/  IMAD.WIDE.U32 R4, R7, 0x4, R4 ;  /* 0x0000000407047825 */ /* 0x001fc800078e0004 */
[----:B--2---:R-:W-:Y:S02]  /*0060*/  IMAD.WIDE.U32 R2, R7, 0x4, R2 ;  /* 0x0000000407027825 */ /* 0x004fe400078e0002 */
[----:B-1----:R-:W2:Y:S04]  /*0070*/  LDG.E.CONSTANT R5, desc[UR4][R4.64] ;  /* 0x0000000404057981 */ /* 0x002ea8000c1e9900 */
[----:B------:R-:W2:Y:S02]  /*0080*/  LDG.E R0, desc[UR4][R2.64] ;  /* 0x0000000402007981 */ /* 0x000ea4000c1e1900 */
[----:B--2---:R-:W-:-:S05]  /*0090*/  FMUL R7, R0, R5 ;  /* 0x0000000500077220 */ /* 0x004fca0000400000 */
[----:B------:R-:W-:Y:S01]  /*00a0*/  STG.E desc[UR4][R2.64], R7 ;  /* 0x0000000702007986 */ /* 0x000fe2000c101904 */
[----:B------:R-:W-:Y:S05]  /*00b0*/  EXIT ;  /* 0x000000000000794d */ /* 0x000fea0003800000 */
.L_x_5:
        /* <DEDUP_REMOVED lines=12> */
.L_x_48:


//--------------------- .text.default_function_kernel_15 --------------------------
	.section	.text.default_function_kernel_15,"ax",@progbits
	.align	128
        .global         default_function_kernel_15
        .type           default_function_kernel_15,@function
        .size           default_function_kernel_15,(.L_x_49 - default_function_kernel_15)
        .other          default_function_kernel_15,@"STO_CUDA_ENTRY STV_DEFAULT"
default_function_kernel_15:
.text.default_function_kernel_15:
        /* <DEDUP_REMOVED lines=9> */
[----:B--2---:R-:W-:-:S05]  /*0090*/  FADD R7, R0, R5 ;  /* 0x0000000500077221 */ /* 0x004fca0000000000 */
[----:B------:R-:W-:Y:S01]  /*00a0*/  STG.E desc[UR4][R2.64], R7 ;  /* 0x0000000702007986 */ /* 0x000fe2000c101904 */
[----:B------:R-:W-:Y:S05]  /*00b0*/  EXIT ;  /* 0x000000000000794d */ /* 0x000fea0003800000 */
.L_x_6:
        /* <DEDUP_REMOVED lines=12> */
.L_x_49:


//--------------------- .text.default_function_kernel_7 --------------------------
	.section	.text.default_function_kernel_7,"ax",@progbits
	.align	128
        .global         default_function_kernel_7
        .type           default_function_kernel_7,@function
        .size           default_function_kernel_7,(.L_x_50 - default_function_kernel_7)
        .other          default_function_kernel_7,@"STO_CUDA_ENTRY STV_DEFAULT"
default_function_kernel_7:
.text.default_function_kernel_7:
[----:B------:R-:W-:Y:S01]  /*0000*/  LDC R1, c[0x0][0x37c] ;  /* 0x0000df00ff017b82 */ /* 0x000fe20000000800 */
[----:B------:R-:W0:Y:S07]  /*0010*/  S2R R11, SR_TID.X ;  /* 0x00000000000b7919 */ /* 0x000e2e0000002100 */
[----:B------:R-:W1:Y:S01]  /*0020*/  LDC.64 R2, c[0x0][0x390] ;  /* 0x0000e400ff027b82 */ /* 0x000e620000000a00 */
[----:B------:R-:W-:Y:S01]  /*0030*/  UMOV UR4, URZ ;  /* 0x000000ff00047c82 */ /* 0x000fe20008000000 */
[----:B------:R-:W2:Y:S06]  /*0040*/  LDCU.64 UR6, c[0x0][0x358] ;  /* 0x00006b00ff0677ac */ /* 0x000eac0008000a00 */
[----:B------:R-:W3:Y:S08]  /*0050*/  LDC.64 R4, c[0x0][0x388] ;  /* 0x0000e200ff047b82 */ /* 0x000ef00000000a00 */
[----:B------:R-:W4:Y:S01]  /*0060*/  LDC.64 R6, c[0x0][0x380] ;  /* 0x0000e000ff067b82 */ /* 0x000f220000000a00 */
[----:B0-----:R-:W-:-:S02]  /*0070*/  LOP3.LUT R9, R11, 0xff, RZ, 0xc0, !PT ;  /* 0x000000ff0b097812 */ /* 0x001fc400078ec0ff */
[----:B------:R-:W-:-:S03]  /*0080*/  SHF.R.U64 R13, R11, 0x8, RZ ;  /* 0x000000080b0d7819 */ /* 0x000fc600000012ff */
[----:B-1----:R-:W-:-:S04]  /*0090*/  IMAD.WIDE.U32 R2, R9, 0x4, R2 ;  /* 0x0000000409027825 */ /* 0x002fc800078e0002 */
[----:B------:R-:W-:Y:S02]  /*00a0*/  HFMA2 R9, -RZ, RZ, 0, 0 ;  /* 0x00000000ff097431 */ /* 0x000fe400000001ff */
[----:B---3--:R-:W-:Y:S01]  /*00b0*/  IMAD.WIDE.U32 R4, R13, 0xfa0, R4 ;  /* 0x00000fa00d047825 */ /* 0x008fe200078e0004 */
[----:B------:R-:W-:-:S03]  /*00c0*/  IADD3 R2, P1, PT, R2, 0x1000, RZ ;  /* 0x0000100002027810 */ /* 0x000fc60007f3e0ff */
[----:B----4-:R-:W-:Y:S01]  /*00d0*/  IMAD.WIDE.U32 R6, R11, 0x4, R6 ;  /* 0x000000040b067825 */ /* 0x010fe200078e0006 */
[----:B------:R-:W-:Y:S02]  /*00e0*/  IADD3 R4, P0, PT, R4, 0x10, RZ ;  /* 0x0000001004047810 */ /* 0x000fe40007f1e0ff */
[----:B------:R-:W-:Y:S02]  /*00f0*/  IADD3.X R3, PT, PT, RZ, R3, RZ, P1, !PT ;  /* 0x00000003ff037210 */ /* 0x000fe40000ffe4ff */
[----:B------:R-:W-:Y:S01]  /*0100*/  IADD3.X R5, PT, PT, R5, UR4, RZ, P0, !PT ;  /* 0x0000000405057c10 */ /* 0x000fe200087fe4ff */
[----:B--2---:R-:W-:-:S08]  /*0110*/  UMOV UR4, URZ ;  /* 0x000000ff00047c82 */ /* 0x004fd00008000000 */
.L_x_7:
        /* <DEDUP_REMOVED lines=45> */
[----:B--2---:R-:W-:-:S03]  /*03f0*/  FFMA R27, R18, R21, R27 ;  /* 0x00000015121b7223 */ /* 0x004fc6000000001b */
[----:B------:R-:W2:Y:S04]  /*0400*/  LDG.E.CONSTANT R18, desc[UR6][R4.64+0x38] ;  /* 0x0000380604127981 */ /* 0x000ea8000c1e9900 */
[----:B------:R-:W2:Y:S01]  /*0410*/  LDG.E.CONSTANT R21, desc[UR6][R2.64+0x3800] ;  /* 0x0038000602157981 */ /* 0x000ea2000c1e9900 */
[----:B---3--:R-:W-:-:S03]  /*0420*/  FFMA R27, R0, R9, R27 ;  /* 0x00000009001b7223 */ /* 0x008fc6000000001b */
[----:B------:R-:W3:Y:S04]  /*0430*/  LDG.E.CONSTANT R0, desc[UR6][R4.64+0x3c] ;  /* 0x00003c0604007981 */ /* 0x000ee8000c1e9900 */
        /* <DEDUP_REMOVED lines=59> */
[----:B------:R0:W5:Y:S04]  /*07f0*/  LDG.E.CONSTANT R10, desc[UR6][R4.64+0x8c] ;  /* 0x00008c06040a7981 */ /* 0x000168000c1e9900 */
[----:B------:R1:W5:Y:S01]  /*0800*/  LDG.E.CONSTANT R13, desc[UR6][R2.64+0x8c00] ;  /* 0x008c0006020d7981 */ /* 0x000362000c1e9900 */
[----:B------:R-:W-:-:S04]  /*0810*/  FFMA R15, R15, R12, R24 ;  /* 0x0000000c0f0f7223 */ /* 0x000fc80000000018 */
[----:B------:R-:W-:-:S04]  /*0820*/  FFMA R17, R14, R17, R15 ;  /* 0x000000110e117223 */ /* 0x000fc8000000000f */
[----:B------:R-:W-:Y:S01]  /*0830*/  FFMA R17, R16, R19, R17 ;  /* 0x0000001310117223 */ /* 0x000fe20000000011 */
[----:B------:R-:W-:-:S03]  /*0840*/  UIADD3 UR4, UPT, UPT, UR4, 0x28, URZ ;  /* 0x0000002804047890 */ /* 0x000fc6000fffe0ff */
[----:B------:R-:W-:Y:S01]  /*0850*/  FFMA R17, R22, R25, R17 ;  /* 0x0000001916117223 */ /* 0x000fe20000000011 */
[----:B------:R-:W-:-:S03]  /*0860*/  UISETP.NE.AND UP0, UPT, UR4, 0x3e8, UPT ;  /* 0x000003e80400788c */ /* 0x000fc6000bf05270 */
[----:B------:R-:W-:Y:S01]  /*0870*/  FFMA R17, R20, R23, R17 ;  /* 0x0000001714117223 */ /* 0x000fe20000000011 */
[----:B0-----:R-:W-:Y:S02]  /*0880*/  IADD3 R4, P0, PT, R4, 0xa0, RZ ;  /* 0x000000a004047810 */ /* 0x001fe40007f1e0ff */
[----:B-1----:R-:W-:Y:S02]  /*0890*/  IADD3 R2, P1, PT, R2, 0xa000, RZ ;  /* 0x0000a00002027810 */ /* 0x002fe40007f3e0ff */
[----:B------:R-:W-:Y:S02]  /*08a0*/  IADD3.X R5, PT, PT, RZ, R5, RZ, P0, !PT ;  /* 0x00000005ff057210 */ /* 0x000fe400007fe4ff */
[----:B------:R-:W-:Y:S01]  /*08b0*/  IADD3.X R3, PT, PT, RZ, R3, RZ, P1, !PT ;  /* 0x00000003ff037210 */ /* 0x000fe20000ffe4ff */
[----:B--2---:R-:W-:-:S04]  /*08c0*/  FFMA R17, R18, R21, R17 ;  /* 0x0000001512117223 */ /* 0x004fc80000000011 */
[----:B---3--:R-:W-:-:S04]  /*08d0*/  FFMA R0, R0, R9, R17 ;  /* 0x0000000900007223 */ /* 0x008fc80000000011 */
[----:B----4-:R-:W-:-:S04]  /*08e0*/  FFMA R11, R11, R8, R0 ;  /* 0x000000080b0b7223 */ /* 0x010fc80000000000 */
[----:B-----5:R-:W-:Y:S01]  /*08f0*/  FFMA R9, R10, R13, R11 ;  /* 0x0000000d0a097223 */ /* 0x020fe2000000000b */
[----:B------:R-:W-:Y:S06]  /*0900*/  BRA.U UP0, `(.L_x_7) ;  /* 0xfffffff900047547 */ /* 0x000fec000b83ffff */
[----:B------:R-:W-:Y:S01]  /*0910*/  STG.E desc[UR6][R6.64], R9 ;  /* 0x0000000906007986 */ /* 0x000fe2000c101906 */
[----:B------:R-:W-:Y:S05]  /*0920*/  EXIT ;  /* 0x000000000000794d */ /* 0x000fea0003800000 */
.L_x_8:
        /* <DEDUP_REMOVED lines=13> */
.L_x_50:


//--------------------- .text.default_function_kernel_10 --------------------------
	.section	.text.default_function_kernel_10,"ax",@progbits
	.align	128
        .global         default_function_kernel_10
        .type           default_function_kernel_10,@function
        .size           default_function_kernel_10,(.L_x_51 - default_function_kernel_10)
        .other          default_function_kernel_10,@"STO_CUDA_ENTRY STV_DEFAULT"
default_function_kernel_10:
.text.default_function_kernel_10:
        /* <DEDUP_REMOVED lines=12> */
.L_x_9:
        /* <DEDUP_REMOVED lines=12> */
.L_x_51:


//--------------------- .text.default_function_kernel_9 --------------------------
	.section	.text.default_function_kernel_9,"ax",@progbits
	.align	128
        .global         default_function_kernel_9
        .type           default_function_kernel_9,@function
        .size           default_function_kernel_9,(.L_x_52 - default_function_kernel_9)
        .other          default_function_kernel_9,@"STO_CUDA_ENTRY STV_DEFAULT"
default_function_kernel_9:
.text.default_function_kernel_9:
        /* <DEDUP_REMOVED lines=18> */
.L_x_10:
        /* <DEDUP_REMOVED lines=57> */
.L_x_11:
        /* <DEDUP_REMOVED lines=13> */
.L_x_52:


//--------------------- .text.default_function_kernel_11 --------------------------
	.section	.text.default_function_kernel_11,"ax",@progbits
	.align	128
        .global         default_function_kernel_11
        .type           default_function_kernel_11,@function
        .size           default_function_kernel_11,(.L_x_53 - default_function_kernel_11)
        .other          default_function_kernel_11,@"STO_CUDA_ENTRY STV_DEFAULT"
default_function_kernel_11:
.text.default_function_kernel_11:
[----:B------:R-:W-:Y:S01]  /*0000*/  LDC R1, c[0x0][0x37c] ;  /* 0x0000df00ff017b82 */ /* 0x000fe20000000800 */
[----:B------:R-:W0:Y:S01]  /*0010*/  S2R R2, SR_TID.X ;  /* 0x0000000000027919 */ /* 0x000e220000002100 */
[----:B------:R-:W1:Y:S01]  /*0020*/  LDCU.128 UR8, c[0x0][0x380] ;  /* 0x00007000ff0877ac */ /* 0x000e620008000c00 */
[----:B------:R-:W2:Y:S01]  /*0030*/  LDCU.64 UR4, c[0x0][0x358] ;  /* 0x00006b00ff0477ac */ /* 0x000ea20008000a00 */
[----:B0-----:R-:W-:-:S03]  /*0040*/  IMAD.WIDE.U32 R2, R2, 0x4, RZ ;  /* 0x0000000402027825 */ /* 0x001fc600078e00ff */
[C---:B------:R-:W-:Y:S02]  /*0050*/  LOP3.LUT R4, R2.reuse, 0x3fc, RZ, 0xc0, !PT ;  /* 0x000003fc02047812 */ /* 0x040fe400078ec0ff */
[----:B-1----:R-:W-:Y:S02]  /*0060*/  IADD3 R2, P0, PT, R2, UR8, RZ ;  /* 0x0000000802027c10 */ /* 0x002fe4000ff1e0ff */
[----:B------:R-:W-:Y:S02]  /*0070*/  IADD3 R4, P1, PT, R4, UR10, RZ ;  /* 0x0000000a04047c10 */ /* 0x000fe4000ff3e0ff */
[----:B------:R-:W-:-:S03]  /*0080*/  IADD3.X R3, PT, PT, R3, UR9, RZ, P0, !PT ;  /* 0x0000000903037c10 */ /* 0x000fc600087fe4ff */
[----:B------:R-:W-:Y:S02]  /*0090*/  IMAD.X R5, RZ, RZ, UR11, P1 ;  /* 0x0000000bff057e24 */ /* 0x000fe400088e06ff */
[----:B--2---:R-:W2:Y:S04]  /*00a0*/  LDG.E R0, desc[UR4][R2.64] ;  /* 0x0000000402007981 */ /* 0x004ea8000c1e1900 */
[----:B------:R-:W2:Y:S02]  /*00b0*/  LDG.E.CONSTANT R5, desc[UR4][R4.64] ;  /* 0x0000000404057981 */ /* 0x000ea4000c1e9900 */
[----:B--2---:R-:W-:-:S05]  /*00c0*/  FADD R7, R0, R5 ;  /* 0x0000000500077221 */ /* 0x004fca0000000000 */
[----:B------:R-:W-:Y:S01]  /*00d0*/  STG.E desc[UR4][R2.64], R7 ;  /* 0x0000000702007986 */ /* 0x000fe2000c101904 */
[----:B------:R-:W-:Y:S05]  /*00e0*/  EXIT ;  /* 0x000000000000794d */ /* 0x000fea0003800000 */
.L_x_12:
        /* <DEDUP_REMOVED lines=9> */
.L_x_53:


//--------------------- .text.default_function_kernel_12 --------------------------
	.section	.text.default_function_kernel_12,"ax",@progbits
	.align	128
        .global         default_function_kernel_12
        .type           default_function_kernel_12,@function
        .size           default_function_kernel_12,(.L_x_43 - default_function_kernel_12)
        .other          default_function_kernel_12,@"STO_CUDA_ENTRY STV_DEFAULT"
default_function_kernel_12:
.text.default_function_kernel_12:
[----:B------:R-:W-:Y:S01]  /*0000*/  LDC R1, c[0x0][0x37c] ;  /* 0x0000df00ff017b82 */ /* 0x000fe20000000800 */
[----:B------:R-:W0:Y:S07]  /*0010*/  S2R R3, SR_TID.X ;  /* 0x0000000000037919 */ /* 0x000e2e0000002100 */
[----:B------:R-:W0:Y:S01]  /*0020*/  LDC.64 R4, c[0x0][0x380] ;  /* 0x0000e000ff047b82 */ /* 0x000e220000000a00 */
[----:B------:R-:W1:Y:S01]  /*0030*/  LDCU.64 UR4, c[0x0][0x358] ;  /* 0x00006b00ff0477ac */ /* 0x000e620008000a00 */
[----:B0-----:R-:W-:-:S05]  /*0040*/  IMAD.WIDE.U32 R4, R3, 0x4, R4 ;  /* 0x0000000403047825 */ /* 0x001fca00078e0004 */
[----:B-1----:R-:W2:Y:S01]  /*0050*/  LDG.E R0, desc[UR4][R4.64] ;  /* 0x0000000404007981 */ /* 0x002ea2000c1e1900 */
[----:B------:R-:W-:Y:S01]  /*0060*/  BSSY.RECONVERGENT B0, `(.L_x_13) ;  /* 0x0000013000007945 */ /* 0x000fe20003800200 */
[----:B--2---:R-:W-:-:S04]  /*0070*/  FADD R0, RZ, -R0 ;  /* 0x80000000ff007221 */ /* 0x004fc80000000000 */
[----:B------:R-:W-:-:S05]  /*0080*/  FMUL R0, R0, 1.4426950216293334961 ;  /* 0x3fb8aa3b00007820 */ /* 0x000fca0000400000 */
[----:B------:R-:W-:-:S13]  /*0090*/  FSETP.GEU.AND P0, PT, R0, -126, PT ;  /* 0xc2fc00000000780b */ /* 0x000fda0003f0e000 */
[----:B------:R-:W-:-:S04]  /*00a0*/  @!P0 FMUL R0, R0, 0.5 ;  /* 0x3f00000000008820 */ /* 0x000fc80000400000 */
[----:B------:R-:W0:Y:S02]  /*00b0*/  MUFU.EX2 R2, R0 ;  /* 0x0000000000027308 */ /* 0x000e240000000800 */
[----:B0-----:R-:W-:-:S04]  /*00c0*/  @!P0 FMUL R2, R2, R2 ;  /* 0x0000000202028220 */ /* 0x001fc80000400000 */
[----:B------:R-:W-:-:S04]  /*00d0*/  FADD R0, R2, 1 ;  /* 0x3f80000002007421 */ /* 0x000fc80000000000 */
[----:B------:R-:W-:-:S05]  /*00e0*/  VIADD R2, R0, 0x1800000 ;  /* 0x0180000000027836 */ /* 0x000fca0000000000 */
[----:B------:R-:W-:-:S04]  /*00f0*/  LOP3.LUT R2, R2, 0x7f800000, RZ, 0xc0, !PT ;  /* 0x7f80000002027812 */ /* 0x000fc800078ec0ff */
[----:B------:R-:W-:-:S13]  /*0100*/  ISETP.GT.U32.AND P0, PT, R2, 0x1ffffff, PT ;  /* 0x01ffffff0200780c */ /* 0x000fda0003f04070 */
[----:B------:R-:W-:Y:S05]  /*0110*/  @P0 BRA `(.L_x_14) ;  /* 0x00000000000c0947 */ /* 0x000fea0003800000 */
[----:B------:R-:W-:-:S07]  /*0120*/  MOV R6, 0x140 ;  /* 0x0000014000067802 */ /* 0x000fce0000000f00 */
[----:B------:R-:W-:Y:S05]  /*0130*/  CALL.REL.NOINC `($__internal_0_$__cuda_sm20_rcp_rn_f32_slowpath) ;  /* 0x0000000000207944 */ /* 0x000fea0003c00000 */
[----:B------:R-:W-:Y:S05]  /*0140*/  BRA `(.L_x_15) ;  /* 0x0000000000107947 */ /* 0x000fea0003800000 */
.L_x_14:
[----:B------:R-:W0:Y:S02]  /*0150*/  MUFU.RCP R3, R0 ;  /* 0x0000000000037308 */ /* 0x000e240000001000 */
[----:B0-----:R-:W-:-:S04]  /*0160*/  FFMA R2, R0, R3, -1 ;  /* 0xbf80000000027423 */ /* 0x001fc80000000003 */
[----:B------:R-:W-:-:S04]  /*0170*/  FADD.FTZ R2, -R2, -RZ ;  /* 0x800000ff02027221 */ /* 0x000fc80000010100 */
[----:B------:R-:W-:-:S07]  /*0180*/  FFMA R3, R3, R2, R3 ;  /* 0x0000000203037223 */ /* 0x000fce0000000003 */
.L_x_15:
[----:B------:R-:W-:Y:S05]  /*0190*/  BSYNC.RECONVERGENT B0 ;  /* 0x0000000000007941 */ /* 0x000fea0003800200 */
.L_x_13:
[----:B------:R-:W-:Y:S01]  /*01a0*/  STG.E desc[UR4][R4.64], R3 ;  /* 0x0000000304007986 */ /* 0x000fe2000c101904 */
[----:B------:R-:W-:Y:S05]  /*01b0*/  EXIT ;  /* 0x000000000000794d */ /* 0x000fea0003800000 */
        .weak           $__internal_0_$__cuda_sm20_rcp_rn_f32_slowpath
        .type           $__internal_0_$__cuda_sm20_rcp_rn_f32_slowpath,@function
        .size           $__internal_0_$__cuda_sm20_rcp_rn_f32_slowpath,(.L_x_43 - $__internal_0_$__cuda_sm20_rcp_rn_f32_slowpath)
$__internal_0_$__cuda_sm20_rcp_rn_f32_slowpath:
[----:B------:R-:W-:Y:S01]  /*01c0*/  IMAD.SHL.U32 R2, R0, 0x2, RZ ;  /* 0x0000000200027824 */ /* 0x000fe200078e00ff */
[----:B------:R-:W-:Y:S04]  /*01d0*/  BSSY.RECONVERGENT B1, `(.L_x_16) ;  /* 0x0000030000017945 */ /* 0x000fe80003800200 */
[----:B------:R-:W-:-:S04]  /*01e0*/  SHF.R.U32.HI R2, RZ, 0x18, R2 ;  /* 0x00000018ff027819 */ /* 0x000fc80000011602 */
[----:B------:R-:W-:-:S13]  /*01f0*/  ISETP.NE.U32.AND P0, PT, R2, RZ, PT ;  /* 0x000000ff0200720c */ /* 0x000fda0003f05070 */
[----:B------:R-:W-:Y:S05]  /*0200*/  @P0 BRA `(.L_x_17) ;  /* 0x0000000000280947 */ /* 0x000fea0003800000 */
[----:B------:R-:W-:-:S05]  /*0210*/  IMAD.SHL.U32 R2, R0, 0x2, RZ ;  /* 0x0000000200027824 */ /* 0x000fca00078e00ff */
[----:B------:R-:W-:-:S13]  /*0220*/  ISETP.NE.AND P0, PT, R2, RZ, PT ;  /* 0x000000ff0200720c */ /* 0x000fda0003f05270 */
[----:B------:R-:W-:Y:S01]  /*0230*/  @P0 FFMA R7, R0, 1.84467440737095516160e+19, RZ ;  /* 0x5f80000000070823 */ /* 0x000fe200000000ff */
[----:B------:R-:W-:Y:S08]  /*0240*/  @!P0 MUFU.RCP R3, R0 ;  /* 0x0000000000038308 */ /* 0x000ff00000001000 */
[----:B------:R-:W0:Y:S02]  /*0250*/  @P0 MUFU.RCP R2, R7 ;  /* 0x0000000700020308 */ /* 0x000e240000001000 */
[----:B0-----:R-:W-:-:S04]  /*0260*/  @P0 FFMA R8, R7, R2, -1 ;  /* 0xbf80000007080423 */ /* 0x001fc80000000002 */
[----:B------:R-:W-:-:S04]  /*0270*/  @P0 FADD.FTZ R9, -R8, -RZ ;  /* 0x800000ff08090221 */ /* 0x000fc80000010100 */
[----:B------:R-:W-:-:S04]  /*0280*/  @P0 FFMA R2, R2, R9, R2 ;  /* 0x0000000902020223 */ /* 0x000fc80000000002 */
[----:B------:R-:W-:Y:S01]  /*0290*/  @P0 FFMA R3, R2, 1.84467440737095516160e+19, RZ ;  /* 0x5f80000002030823 */ /* 0x000fe200000000ff */
[----:B------:R-:W-:Y:S06]  /*02a0*/  BRA `(.L_x_18) ;  /* 0x0000000000887947 */ /* 0x000fec0003800000 */
.L_x_17:
[----:B------:R-:W-:-:S04]  /*02b0*/  IADD3 R3, PT, PT, R2, -0xfd, RZ ;  /* 0xffffff0302037810 */ /* 0x000fc80007ffe0ff */
[----:B------:R-:W-:-:S13]  /*02c0*/  ISETP.GT.U32.AND P0, PT, R3, 0x1, PT ;  /* 0x000000010300780c */ /* 0x000fda0003f04070 */
[----:B------:R-:W-:Y:S05]  /*02d0*/  @P0 BRA `(.L_x_19) ;  /* 0x0000000000780947 */ /* 0x000fea0003800000 */
[----:B------:R-:W-:Y:S01]  /*02e0*/  LOP3.LUT R7, R0, 0x7fffff, RZ, 0xc0, !PT ;  /* 0x007fffff00077812 */ /* 0x000fe200078ec0ff */
[----:B------:R-:W-:-:S03]  /*02f0*/  IMAD.MOV.U32 R12, RZ, RZ, 0x3 ;  /* 0x00000003ff0c7424 */ /* 0x000fc600078e00ff */
[----:B------:R-:W-:Y:S02]  /*0300*/  LOP3.LUT R7, R7, 0x3f800000, RZ, 0xfc, !PT ;  /* 0x3f80000007077812 */ /* 0x000fe400078efcff */
[----:B------:R-:W-:Y:S02]  /*0310*/  SHF.L.U32 R11, R12, R3, RZ ;  /* 0x000000030c0b7219 */ /* 0x000fe400000006ff */
[----:B------:R-:W0:Y:S02]  /*0320*/  MUFU.RCP R8, R7 ;  /* 0x0000000700087308 */ /* 0x000e240000001000 */
[----:B0-----:R-:W-:-:S04]  /*0330*/  FFMA R9, R7, R8, -1 ;  /* 0xbf80000007097423 */ /* 0x001fc80000000008 */
[----:B------:R-:W-:-:S04]  /*0340*/  FADD.FTZ R9, -R9, -RZ ;  /* 0x800000ff09097221 */ /* 0x000fc80000010100 */
[CCC-:B------:R-:W-:Y:S01]  /*0350*/  FFMA.RM R10, R8.reuse, R9.reuse, R8.reuse ;  /* 0x00000009080a7223 */ /* 0x1c0fe20000004008 */
[----:B------:R-:W-:-:S04]  /*0360*/  FFMA.RP R9, R8, R9, R8 ;  /* 0x0000000908097223 */ /* 0x000fc80000008008 */
[C---:B------:R-:W-:Y:S02]  /*0370*/  LOP3.LUT R8, R10.reuse, 0x7fffff, RZ, 0xc0, !PT ;  /* 0x007fffff0a087812 */ /* 0x040fe400078ec0ff */
[----:B------:R-:W-:Y:S02]  /*0380*/  FSETP.NEU.FTZ.AND P0, PT, R10, R9, PT ;  /* 0x000000090a00720b */ /* 0x000fe40003f1d000 */
[----:B------:R-:W-:Y:S02]  /*0390*/  LOP3.LUT R8, R8, 0x800000, RZ, 0xfc, !PT ;  /* 0x0080000008087812 */ /* 0x000fe400078efcff */
[----:B------:R-:W-:Y:S02]  /*03a0*/  SEL R9, RZ, 0xffffffff, !P0 ;  /* 0xffffffffff097807 */ /* 0x000fe40004000000 */
[----:B------:R-:W-:-:S03]  /*03b0*/  LOP3.LUT R10, R11, R8, RZ, 0xc0, !PT ;  /* 0x000000080b0a7212 */ /* 0x000fc600078ec0ff */
[----:B------:R-:W-:Y:S01]  /*03c0*/  IMAD.MOV R9, RZ, RZ, -R9 ;  /* 0x000000ffff097224 */ /* 0x000fe200078e0a09 */
[----:B------:R-:W-:-:S04]  /*03d0*/  SHF.R.U32.HI R10, RZ, R3, R10 ;  /* 0x00000003ff0a7219 */ /* 0x000fc8000001160a */
[----:B------:R-:W-:Y:S02]  /*03e0*/  LOP3.LUT P1, RZ, R9, R3, R8, 0xf8, !PT ;  /* 0x0000000309ff7212 */ /* 0x000fe4000782f808 */
[C---:B------:R-:W-:Y:S02]  /*03f0*/  LOP3.LUT P0, RZ, R10.reuse, 0x1, RZ, 0xc0, !PT ;  /* 0x000000010aff7812 */ /* 0x040fe4000780c0ff */
[----:B------:R-:W-:-:S04]  /*0400*/  LOP3.LUT P2, RZ, R10, 0x2, RZ, 0xc0, !PT ;  /* 0x000000020aff7812 */ /* 0x000fc8000784c0ff */
[----:B------:R-:W-:Y:S02]  /*0410*/  PLOP3.LUT P0, PT, P0, P1, P2, 0xe0, 0x0 ;  /* 0x000000000000781c */ /* 0x000fe40000703c20 */
[----:B------:R-:W-:Y:S02]  /*0420*/  LOP3.LUT P1, RZ, R0, 0x7fffff, RZ, 0xc0, !PT ;  /* 0x007fffff00ff7812 */ /* 0x000fe4000782c0ff */
[----:B------:R-:W-:-:S04]  /*0430*/  SEL R3, RZ, 0x1, !P0 ;  /* 0x00000001ff037807 */ /* 0x000fc80004000000 */
[----:B------:R-:W-:-:S04]  /*0440*/  IADD3 R3, PT, PT, -R3, RZ, RZ ;  /* 0x000000ff03037210 */ /* 0x000fc80007ffe1ff */
[----:B------:R-:W-:Y:S01]  /*0450*/  ISETP.GE.AND P0, PT, R3, RZ, PT ;  /* 0x000000ff0300720c */ /* 0x000fe20003f06270 */
[----:B------:R-:W-:-:S05]  /*0460*/  VIADD R3, R2, 0xffffff04 ;  /* 0xffffff0402037836 */ /* 0x000fca0000000000 */
[----:B------:R-:W-:-:S07]  /*0470*/  SHF.R.U32.HI R3, RZ, R3, R8 ;  /* 0x00000003ff037219 */ /* 0x000fce0000011608 */
[----:B------:R-:W-:-:S05]  /*0480*/  @!P0 VIADD R3, R3, 0x1 ;  /* 0x0000000103038836 */ /* 0x000fca0000000000 */
[----:B------:R-:W-:-:S04]  /*0490*/  @!P1 SHF.L.U32 R3, R3, 0x1, RZ ;  /* 0x0000000103039819 */ /* 0x000fc800000006ff */
[----:B------:R-:W-:Y:S01]  /*04a0*/  LOP3.LUT R3, R3, 0x80000000, R0, 0xf8, !PT ;  /* 0x8000000003037812 */ /* 0x000fe200078ef800 */
[----:B------:R-:W-:Y:S06]  /*04b0*/  BRA `(.L_x_18) ;  /* 0x0000000000047947 */ /* 0x000fec0003800000 */
.L_x_19:
[----:B------:R0:W1:Y:S02]  /*04c0*/  MUFU.RCP R3, R0 ;  /* 0x0000000000037308 */ /* 0x0000640000001000 */
.L_x_18:
[----:B------:R-:W-:Y:S05]  /*04d0*/  BSYNC.RECONVERGENT B1 ;  /* 0x0000000000017941 */ /* 0x000fea0003800200 */
.L_x_16:
[----:B------:R-:W-:-:S04]  /*04e0*/  IMAD.MOV.U32 R7, RZ, RZ, 0x0 ;  /* 0x00000000ff077424 */ /* 0x000fc800078e00ff */
[----:B01----:R-:W-:Y:S05]  /*04f0*/  RET.REL.NODEC R6 `(default_function_kernel_12) ;  /* 0xfffffff806c07950 */ /* 0x003fea0003c3ffff */
.L_x_20:
        /* <DEDUP_REMOVED lines=16> */
.L_x_43:


//--------------------- .text.default_function_kernel_3 --------------------------
	.section	.text.default_function_kernel_3,"ax",@progbits
	.align	128
        .global         default_function_kernel_3
        .type           default_function_kernel_3,@function
        .size           default_function_kernel_3,(.L_x_55 - default_function_kernel_3)
        .other          default_function_kernel_3,@"STO_CUDA_ENTRY STV_DEFAULT"
default_function_kernel_3:
.text.default_function_kernel_3:
        /* <DEDUP_REMOVED lines=15> */
.L_x_21:
        /* <DEDUP_REMOVED lines=9> */
.L_x_55:


//--------------------- .text.default_function_kernel_13 --------------------------
	.section	.text.default_function_kernel_13,"ax",@progbits
	.align	128
        .global         default_function_kernel_13
        .type           default_function_kernel_13,@function
        .size           default_function_kernel_13,(.L_x_56 - default_function_kernel_13)
        .other          default_function_kernel_13,@"STO_CUDA_ENTRY STV_DEFAULT"
default_function_kernel_13:
.text.default_function_kernel_13:
        /* <DEDUP_REMOVED lines=12> */
.L_x_22:
        /* <DEDUP_REMOVED lines=12> */
.L_x_56:


//--------------------- .text.default_function_kernel_8 --------------------------
	.section	.text.default_function_kernel_8,"ax",@progbits
	.align	128
        .global         default_function_kernel_8
        .type           default_function_kernel_8,@function
        .size           default_function_kernel_8,(.L_x_57 - default_function_kernel_8)
        .other          default_function_kernel_8,@"STO_CUDA_ENTRY STV_DEFAULT"
default_function_kernel_8:
.text.default_function_kernel_8:
        /* <DEDUP_REMOVED lines=18> */
.L_x_23:
        /* <DEDUP_REMOVED lines=129> */
.L_x_24:
        /* <DEDUP_REMOVED lines=13> */
.L_x_57:


//--------------------- .text.default_function_kernel_4 --------------------------
	.section	.text.default_function_kernel_4,"ax",@progbits
	.align	128
        .global         default_function_kernel_4
        .type           default_function_kernel_4,@function
        .size           default_function_kernel_4,(.L_x_44 - default_function_kernel_4)
        .other          default_function_kernel_4,@"STO_CUDA_ENTRY STV_DEFAULT"
default_function_kernel_4:
.text.default_function_kernel_4:
        /* <DEDUP_REMOVED lines=19> */
[----:B------:R-:W-:Y:S05]  /*0130*/  CALL.REL.NOINC `($__internal_1_$__cuda_sm20_rcp_rn_f32_slowpath) ;  /* 0x0000000000207944 */ /* 0x000fea0003c00000 */
[----:B------:R-:W-:Y:S05]  /*0140*/  BRA `(.L_x_27) ;  /* 0x0000000000107947 */ /* 0x000fea0003800000 */
.L_x_26:
[----:B------:R-:W0:Y:S02]  /*0150*/  MUFU.RCP R3, R0 ;  /* 0x0000000000037308 */ /* 0x000e240000001000 */
[----:B0-----:R-:W-:-:S04]  /*0160*/  FFMA R2, R0, R3, -1 ;  /* 0xbf80000000027423 */ /* 0x001fc80000000003 */
[----:B------:R-:W-:-:S04]  /*0170*/  FADD.FTZ R2, -R2, -RZ ;  /* 0x800000ff02027221 */ /* 0x000fc80000010100 */
[----:B------:R-:W-:-:S07]  /*0180*/  FFMA R3, R3, R2, R3 ;  /* 0x0000000203037223 */ /* 0x000fce0000000003 */
.L_x_27:
[----:B------:R-:W-:Y:S05]  /*0190*/  BSYNC.RECONVERGENT B0 ;  /* 0x0000000000007941 */ /* 0x000fea0003800200 */
.L_x_25:
[----:B------:R-:W-:Y:S01]  /*01a0*/  STG.E desc[UR4][R4.64], R3 ;  /* 0x0000000304007986 */ /* 0x000fe2000c101904 */
[----:B------:R-:W-:Y:S05]  /*01b0*/  EXIT ;  /* 0x000000000000794d */ /* 0x000fea0003800000 */
        .weak           $__internal_1_$__cuda_sm20_rcp_rn_f32_slowpath
        .type           $__internal_1_$__cuda_sm20_rcp_rn_f32_slowpath,@function
        .size           $__internal_1_$__cuda_sm20_rcp_rn_f32_slowpath,(.L_x_44 - $__internal_1_$__cuda_sm20_rcp_rn_f32_slowpath)
$__internal_1_$__cuda_sm20_rcp_rn_f32_slowpath:
        /* <DEDUP_REMOVED lines=15> */
.L_x_29:
        /* <DEDUP_REMOVED lines=33> */
.L_x_31:
[----:B------:R0:W1:Y:S02]  /*04c0*/  MUFU.RCP R3, R0 ;  /* 0x0000000000037308 */ /* 0x0000640000001000 */
.L_x_30:
[----:B------:R-:W-:Y:S05]  /*04d0*/  BSYNC.RECONVERGENT B1 ;  /* 0x0000000000017941 */ /* 0x000fea0003800200 */
.L_x_28:
[----:B------:R-:W-:-:S04]  /*04e0*/  IMAD.MOV.U32 R7, RZ, RZ, 0x0 ;  /* 0x00000000ff077424 */ /* 0x000fc800078e00ff */
[----:B01----:R-:W-:Y:S05]  /*04f0*/  RET.REL.NODEC R6 `(default_function_kernel_4) ;  /* 0xfffffff806c07950 */ /* 0x003fea0003c3ffff */
.L_x_32:
        /* <DEDUP_REMOVED lines=16> */
.L_x_44:


//--------------------- .text.default_function_kernel_16 --------------------------
	.section	.text.default_function_kernel_16,"ax",@progbits
	.align	128
        .global         default_function_kernel_16
        .type           default_function_kernel_16,@function
        .size           default_function_kernel_16,(.L_x_59 - default_function_kernel_16)
        .other          default_function_kernel_16,@"STO_CUDA_ENTRY STV_DEFAULT"
default_function_kernel_16:
.text.default_function_kernel_16:
        /* <DEDUP_REMOVED lines=15> */
.L_x_33:
        /* <DEDUP_REMOVED lines=9> */
.L_x_59:


//--------------------- .text.default_function_kernel_14 --------------------------
	.section	.text.default_function_kernel_14,"ax",@progbits
	.align	128
        .global         default_function_kernel_14
        .type           default_function_kernel_14,@function
        .size           default_function_kernel_14,(.L_x_60 - default_function_kernel_14)
        .other          default_function_kernel_14,@"STO_CUDA_ENTRY STV_DEFAULT"
default_function_kernel_14:
.text.default_function_kernel_14:
        /* <DEDUP_REMOVED lines=18> */
.L_x_34:
        /* <DEDUP_REMOVED lines=57> */
.L_x_35:
        /* <DEDUP_REMOVED lines=13> */
.L_x_60:


//--------------------- .text.default_function_kernel_17 --------------------------
	.section	.text.default_function_kernel_17,"ax",@progbits
	.align	128
        .global         default_function_kernel_17
        .type           default_function_kernel_17,@function
        .size           default_function_kernel_17,(.L_x_61 - default_function_kernel_17)
        .other          default_function_kernel_17,@"STO_CUDA_ENTRY STV_DEFAULT"
default_function_kernel_17:
.text.default_function_kernel_17:
[----:B------:R-:W-:Y:S01]  /*0000*/  LDC R1, c[0x0][0x37c] ;  /* 0x0000df00ff017b82 */ /* 0x000fe20000000800 */
[----:B------:R-:W0:Y:S07]  /*0010*/  S2R R5, SR_TID.X ;  /* 0x0000000000057919 */ /* 0x000e2e0000002100 */
[----:B------:R-:W0:Y:S01]  /*0020*/  LDC.64 R2, c[0x0][0x380] ;  /* 0x0000e000ff027b82 */ /* 0x000e220000000a00 */
[----:B------:R-:W1:Y:S01]  /*0030*/  LDCU.64 UR4, c[0x0][0x358] ;  /* 0x00006b00ff0477ac */ /* 0x000e620008000a00 */
[----:B0-----:R-:W-:-:S05]  /*0040*/  IMAD.WIDE.U32 R2, R5, 0x4, R2 ;  /* 0x0000000405027825 */ /* 0x001fca00078e0002 */
[----:B-1----:R-:W2:Y:S01]  /*0050*/  LDG.E R4, desc[UR4][R2.64] ;  /* 0x0000000402047981 */ /* 0x002ea2000c1e1900 */
[----:B------:R-:W-:Y:S01]  /*0060*/  HFMA2 R8, -RZ, RZ, 1.125, -9232 ;  /* 0x3c80f082ff087431 */ /* 0x000fe200000001ff */
[----:B------:R-:W-:Y:S01]  /*0070*/  MOV R6, 0x3f800000 ;  /* 0x3f80000000067802 */ /* 0x000fe20000000f00 */
[C---:B--2---:R-:W-:Y:S01]  /*0080*/  FMUL R0, |R4|.reuse, 2.8853900432586669922 ;  /* 0x4038aa3b04007820 */ /* 0x044fe20000400200 */
[C---:B------:R-:W-:Y:S01]  /*0090*/  FMUL R9, R4.reuse, R4 ;  /* 0x0000000404097220 */ /* 0x040fe20000400000 */
[C---:B------:R-:W-:Y:S02]  /*00a0*/  FSETP.GE.AND P1, PT, |R4|.reuse, 0.60000002384185791016, PT ;  /* 0x3f19999a0400780b */ /* 0x040fe40003f26200 */
[----:B------:R-:W-:Y:S01]  /*00b0*/  FSETP.GE.AND P0, PT, |R4|, 9.010913848876953125, PT ;  /* 0x41102cb40400780b */ /* 0x000fe20003f06200 */
[C---:B------:R-:W-:Y:S01]  /*00c0*/  FFMA R8, R9.reuse, R8, -0.052303962409496307373 ;  /* 0xbd563cae09087423 */ /* 0x040fe20000000008 */
[----:B------:R-:W0:Y:S03]  /*00d0*/  MUFU.EX2 R0, R0 ;  /* 0x0000000000007308 */ /* 0x000e260000000800 */
[----:B------:R-:W-:Y:S01]  /*00e0*/  FFMA R8, R9, R8, 0.1331529766321182251 ;  /* 0x3e08594109087423 */ /* 0x000fe20000000008 */
[----:B0-----:R-:W-:-:S03]  /*00f0*/  FADD R5, R0, 1 ;  /* 0x3f80000000057421 */ /* 0x001fc60000000000 */
[----:B------:R-:W-:-:S04]  /*0100*/  FFMA R0, R9, R8, -0.33332768082618713379 ;  /* 0xbeaaa9ed09007423 */ /* 0x000fc80000000008 */
[----:B------:R-:W-:Y:S01]  /*0110*/  FFMA R9, R9, R0, RZ ;  /* 0x0000000009097223 */ /* 0x000fe200000000ff */
[----:B------:R-:W0:Y:S02]  /*0120*/  MUFU.RCP R5, R5 ;  /* 0x0000000500057308 */ /* 0x000e240000001000 */
[----:B0-----:R-:W-:-:S05]  /*0130*/  FFMA R6, R5, -2, R6 ;  /* 0xc000000005067823 */ /* 0x001fca0000000006 */
[----:B------:R-:W-:-:S04]  /*0140*/  FSEL R7, R6, 1, !P0 ;  /* 0x3f80000006077808 */ /* 0x000fc80004000000 */
[--C-:B------:R-:W-:Y:S01]  /*0150*/  LOP3.LUT R7, R7, 0x80000000, R4.reuse, 0xb8, !PT ;  /* 0x8000000007077812 */ /* 0x100fe200078eb804 */
[----:B------:R-:W-:-:S05]  /*0160*/  @!P1 FFMA R7, R4, R9, R4 ;  /* 0x0000000904079223 */ /* 0x000fca0000000004 */
[----:B------:R-:W-:Y:S01]  /*0170*/  STG.E desc[UR4][R2.64], R7 ;  /* 0x0000000702007986 */ /* 0x000fe2000c101904 */
[----:B------:R-:W-:Y:S05]  /*0180*/  EXIT ;  /* 0x000000000000794d */ /* 0x000fea0003800000 */
.L_x_36:
        /* <DEDUP_REMOVED lines=15> */
.L_x_61:


//--------------------- .text.default_function_kernel_5 --------------------------
	.section	.text.default_function_kernel_5,"ax",@progbits
	.align	128
        .global         default_function_kernel_5
        .type           default_function_kernel_5,@function
        .size           default_function_kernel_5,(.L_x_62 - default_function_kernel_5)
        .other          default_function_kernel_5,@"STO_CUDA_ENTRY STV_DEFAULT"
default_function_kernel_5:
.text.default_function_kernel_5:
[----:B------:R-:W-:Y:S01]  /*0000*/  LDC R1, c[0x0][0x37c] ;  /* 0x0000df00ff017b82 */ /* 0x000fe20000000800 */
[----:B------:R-:W0:Y:S07]  /*0010*/  S2R R9, SR_TID.X ;  /* 0x0000000000097919 */ /* 0x000e2e0000002100 */
[----:B------:R-:W0:Y:S01]  /*0020*/  LDC.64 R2, c[0x0][0x388] ;  /* 0x0000e200ff027b82 */ /* 0x000e220000000a00 */
[----:B------:R-:W1:Y:S07]  /*0030*/  LDCU.64 UR4, c[0x0][0x358] ;  /* 0x00006b00ff0477ac */ /* 0x000e6e0008000a00 */
[----:B------:R-:W2:Y:S08]  /*0040*/  LDC.64 R4, c[0x0][0x390] ;  /* 0x0000e400ff047b82 */ /* 0x000eb00000000a00 */
[----:B------:R-:W3:Y:S01]  /*0050*/  LDC.64 R6, c[0x0][0x380] ;  /* 0x0000e000ff067b82 */ /* 0x000ee20000000a00 */
[----:B0-----:R-:W-:-:S04]  /*0060*/  IMAD.WIDE.U32 R2, R9, 0x4, R2 ;  /* 0x0000000409027825 */ /* 0x001fc800078e0002 */
[C---:B--2---:R-:W-:Y:S02]  /*0070*/  IMAD.WIDE.U32 R4, R9.reuse, 0x4, R4 ;  /* 0x0000000409047825 */ /* 0x044fe400078e0004 */
[----:B-1----:R-:W2:Y:S04]  /*0080*/  LDG.E.CONSTANT R2, desc[UR4][R2.64] ;  /* 0x0000000402027981 */ /* 0x002ea8000c1e9900 */
[----:B------:R-:W2:Y:S01]  /*0090*/  LDG.E.CONSTANT R5, desc[UR4][R4.64] ;  /* 0x0000000404057981 */ /* 0x000ea2000c1e9900 */
[----:B---3--:R-:W-:-:S04]  /*00a0*/  IMAD.WIDE.U32 R6, R9, 0x4, R6 ;  /* 0x0000000409067825 */ /* 0x008fc800078e0006 */
[----:B--2---:R-:W-:-:S05]  /*00b0*/  FMUL R9, R2, R5 ;  /* 0x0000000502097220 */ /* 0x004fca0000400000 */
[----:B------:R-:W-:Y:S01]  /*00c0*/  STG.E desc[UR4][R6.64], R9 ;  /* 0x0000000906007986 */ /* 0x000fe2000c101904 */
[----:B------:R-:W-:Y:S05]  /*00d0*/  EXIT ;  /* 0x000000000000794d */ /* 0x000fea0003800000 */
.L_x_37:
        /* <DEDUP_REMOVED lines=10> */
.L_x_62:


//--------------------- .text.default_function_kernel_19 --------------------------
	.section	.text.default_function_kernel_19,"ax",@progbits
	.align	128
        .global         default_function_kernel_19
        .type           default_function_kernel_19,@function
        .size           default_function_kernel_19,(.L_x_63 - default_function_kernel_19)
        .other          default_function_kernel_19,@"STO_CUDA_ENTRY STV_DEFAULT"
default_function_kernel_19:
.text.default_function_kernel_19:
        /* <DEDUP_REMOVED lines=12> */
.L_x_38:
        /* <DEDUP_REMOVED lines=12> */
.L_x_63:


//--------------------- .text.default_function_kernel_2 --------------------------
	.section	.text.default_function_kernel_2,"ax",@progbits
	.align	128
        .global         default_function_kernel_2
        .type           default_function_kernel_2,@function
        .size           default_function_kernel_2,(.L_x_64 - default_function_kernel_2)
        .other          default_function_kernel_2,@"STO_CUDA_ENTRY STV_DEFAULT"
default_function_kernel_2:
.text.default_function_kernel_2:
        /* <DEDUP_REMOVED lines=12> */
.L_x_39:
        /* <DEDUP_REMOVED lines=12> */
.L_x_64:


//--------------------- .text.default_function_kernel_21 --------------------------
	.section	.text.default_function_kernel_21,"ax",@progbits
	.align	128
        .global         default_function_kernel_21
        .type           default_function_kernel_21,@function
        .size           default_function_kernel_21,(.L_x_65 - default_function_kernel_21)
        .other          default_function_kernel_21,@"STO_CUDA_ENTRY STV_DEFAULT"
default_function_kernel_21:
.text.default_function_kernel_21:
[----:B------:R-:W-:Y:S01]  /*0000*/  LDC R1, c[0x0][0x37c] ;  /* 0x0000df00ff017b82 */ /* 0x000fe20000000800 */
[----:B------:R-:W0:Y:S01]  /*0010*/  S2R R2, SR_TID.X ;  /* 0x0000000000027919 */ /* 0x000e220000002100 */
[----:B------:R-:W1:Y:S01]  /*0020*/  LDCU.64 UR6, c[0x0][0x390] ;  /* 0x00007200ff0677ac */ /* 0x000e620008000a00 */
[----:B------:R-:W2:Y:S01]  /*0030*/  LDCU.128 UR8, c[0x0][0x380] ;  /* 0x00007000ff0877ac */ /* 0x000ea20008000c00 */
[----:B------:R-:W3:Y:S01]  /*0040*/  LDCU.64 UR4, c[0x0][0x358] ;  /* 0x00006b00ff0477ac */ /* 0x000ee20008000a00 */
[----:B0-----:R-:W-:-:S03]  /*0050*/  IMAD.WIDE.U32 R2, R2, 0x4, RZ ;  /* 0x0000000402027825 */ /* 0x001fc600078e00ff */
[C---:B------:R-:W-:Y:S02]  /*0060*/  LOP3.LUT R6, R2.reuse, 0x1fc, RZ, 0xc0, !PT ;  /* 0x000001fc02067812 */ /* 0x040fe400078ec0ff */
[----:B--2---:R-:W-:Y:S02]  /*0070*/  IADD3 R4, P0, PT, R2, UR10, RZ ;  /* 0x0000000a02047c10 */ /* 0x004fe4000ff1e0ff */
[----:B-1----:R-:W-:Y:S02]  /*0080*/  IADD3 R6, P1, PT, R6, UR6, RZ ;  /* 0x0000000606067c10 */ /* 0x002fe4000ff3e0ff */
[----:B------:R-:W-:-:S03]  /*0090*/  IADD3.X R5, PT, PT, R3, UR11, RZ, P0, !PT ;  /* 0x0000000b03057c10 */ /* 0x000fc600087fe4ff */
[----:B------:R-:W-:Y:S02]  /*00a0*/  IMAD.X R7, RZ, RZ, UR7, P1 ;  /* 0x00000007ff077e24 */ /* 0x000fe400088e06ff */
[----:B---3--:R-:W2:Y:S04]  /*00b0*/  LDG.E.CONSTANT R4, desc[UR4][R4.64] ;  /* 0x0000000404047981 */ /* 0x008ea8000c1e9900 */
[----:B------:R-:W2:Y:S01]  /*00c0*/  LDG.E.CONSTANT R7, desc[UR4][R6.64] ;  /* 0x0000000406077981 */ /* 0x000ea2000c1e9900 */
[----:B------:R-:W-:-:S04]  /*00d0*/  IADD3 R2, P0, PT, R2, UR8, RZ ;  /* 0x0000000802027c10 */ /* 0x000fc8000ff1e0ff */
[----:B------:R-:W-:Y:S01]  /*00e0*/  IADD3.X R3, PT, PT, R3, UR9, RZ, P0, !PT ;  /* 0x0000000903037c10 */ /* 0x000fe200087fe4ff */
[----:B--2---:R-:W-:-:S05]  /*00f0*/  FADD R9, R4, R7 ;  /* 0x0000000704097221 */ /* 0x004fca0000000000 */
[----:B------:R-:W-:Y:S01]  /*0100*/  STG.E desc[UR4][R2.64], R9 ;  /* 0x0000000902007986 */ /* 0x000fe2000c101904 */
[----:B------:R-:W-:Y:S05]  /*0110*/  EXIT ;  /* 0x000000000000794d */ /* 0x000fea0003800000 */
.L_x_40:
        /* <DEDUP_REMOVED lines=14> */
.L_x_65:


//--------------------- .text.default_function_kernel --------------------------
	.section	.text.default_function_kernel,"ax",@progbits
	.align	128
        .global         default_function_kernel
        .type           default_function_kernel,@function
        .size           default_function_kernel,(.L_x_66 - default_function_kernel)
        .other          default_function_kernel,@"STO_CUDA_ENTRY STV_DEFAULT"
default_function_kernel:
.text.default_function_kernel:
        /* <DEDUP_REMOVED lines=18> */
.L_x_41:
        /* <DEDUP_REMOVED lines=129> */
.L_x_42:
        /* <DEDUP_REMOVED lines=13> */
.L_x_66:


//--------------------- .nv.shared.reserved.0     --------------------------
	.section	.nv.shared.reserved.0,"aw",@nobits
	.weak		__nv_reservedSMEM_offset_0_alias
	.size		__nv_reservedSMEM_offset_0_alias, 0, 64
	.other		__nv_reservedSMEM_offset_0_alias,@"STO_CUDA_RESERVED_SHARED STV_DEFAULT"
__nv_reservedSMEM_offset_0_alias:
	.zero		0
	.zero		64


//--------------------- .nv.constant0.default_function_kernel_1 --------------------------
	.section	.nv.constant0.default_function_kernel_1,"a",@progbits
	.sectionflags	@""
	.align	4
.nv.constant0.default_function_kernel_1:
	.zero		920


//--------------------- .nv.constant0.default_function_kernel_6 --------------------------
	.section	.nv.constant0.default_function_kernel_6,"a",@progbits
	.sectionflags	@""
	.align	4
.nv.constant0.default_function_kernel_6:
	.zero		904


//--------------------- .nv.constant0.default_function_kernel_20 --------------------------
	.section	.nv.constant0.default_function_kernel_20,"a",@progbits
	.sectionflags	@""
	.align	4
.nv.constant0.default_function_kernel_20:
	.zero		920


//--------------------- .nv.constant0.default_function_kernel_18 --------------------------
	.section	.nv.constant0.default_function_kernel_18,"a",@progbits
	.sectionflags	@""
	.align	4
.nv.constant0.default_function_kernel_18:
	.zero		912


//--------------------- .nv.constant0.default_function_kernel_15 --------------------------
	.section	.nv.constant0.default_function_kernel_15,"a",@progbits
	.sectionflags	@""
	.align	4
.nv.constant0.default_function_kernel_15:
	.zero		912


//--------------------- .nv.constant0.default_function_kernel_7 --------------------------
	.section	.nv.constant0.default_function_kernel_7,"a",@progbits
	.sectionflags	@""
	.align	4
.nv.constant0.default_function_kernel_7:
	.zero		920


//--------------------- .nv.constant0.default_function_kernel_10 --------------------------
	.section	.nv.constant0.default_function_kernel_10,"a",@progbits
	.sectionflags	@""
	.align	4
.nv.constant0.default_function_kernel_10:
	.zero		912


//--------------------- .nv.constant0.default_function_kernel_9 --------------------------
	.section	.nv.constant0.default_function_kernel_9,"a",@progbits
	.sectionflags	@""
	.align	4
.nv.constant0.default_function_kernel_9:
	.zero		920


//--------------------- .nv.constant0.default_function_kernel_11 --------------------------
	.section	.nv.constant0.default_function_kernel_11,"a",@progbits
	.sectionflags	@""
	.align	4
.nv.constant0.default_function_kernel_11:
	.zero		912


//--------------------- .nv.constant0.default_function_kernel_12 --------------------------
	.section	.nv.constant0.default_function_kernel_12,"a",@progbits
	.sectionflags	@""
	.align	4
.nv.constant0.default_function_kernel_12:
	.zero		904


//--------------------- .nv.constant0.default_function_kernel_3 --------------------------
	.section	.nv.constant0.default_function_kernel_3,"a",@progbits
	.sectionflags	@""
	.align	4
.nv.constant0.default_function_kernel_3:
	.zero		912


//--------------------- .nv.constant0.default_function_kernel_13 --------------------------
	.section	.nv.constant0.default_function_kernel_13,"a",@progbits
	.sectionflags	@""
	.align	4
.nv.constant0.default_function_kernel_13:
	.zero		912


//--------------------- .nv.constant0.default_function_kernel_8 --------------------------
	.section	.nv.constant0.default_function_kernel_8,"a",@progbits
	.sectionflags	@""
	.align	4
.nv.constant0.default_function_kernel_8:
	.zero		920


//--------------------- .nv.constant0.default_function_kernel_4 --------------------------
	.section	.nv.constant0.default_function_kernel_4,"a",@progbits
	.sectionflags	@""
	.align	4
.nv.constant0.default_function_kernel_4:
	.zero		904


//--------------------- .nv.constant0.default_function_kernel_16 --------------------------
	.section	.nv.constant0.default_function_kernel_16,"a",@progbits
	.sectionflags	@""
	.align	4
.nv.constant0.default_function_kernel_16:
	.zero		912


//--------------------- .nv.constant0.default_function_kernel_14 --------------------------
	.section	.nv.constant0.default_function_kernel_14,"a",@progbits
	.sectionflags	@""
	.align	4
.nv.constant0.default_function_kernel_14:
	.zero		920


//--------------------- .nv.constant0.default_function_kernel_17 --------------------------
	.section	.nv.constant0.default_function_kernel_17,"a",@progbits
	.sectionflags	@""
	.align	4
.nv.constant0.default_function_kernel_17:
	.zero		904


//--------------------- .nv.constant0.default_function_kernel_5 --------------------------
	.section	.nv.constant0.default_function_kernel_5,"a",@progbits
	.sectionflags	@""
	.align	4
.nv.constant0.default_function_kernel_5:
	.zero		920


//--------------------- .nv.constant0.default_function_kernel_19 --------------------------
	.section	.nv.constant0.default_function_kernel_19,"a",@progbits
	.sectionflags	@""
	.align	4
.nv.constant0.default_function_kernel_19:
	.zero		912


//--------------------- .nv.constant0.default_function_kernel_2 --------------------------
	.section	.nv.constant0.default_function_kernel_2,"a",@progbits
	.sectionflags	@""
	.align	4
.nv.constant0.default_function_kernel_2:
	.zero		912


//--------------------- .nv.constant0.default_function_kernel_21 --------------------------
	.section	.nv.constant0.default_function_kernel_21,"a",@progbits
	.sectionflags	@""
	.align	4
.nv.constant0.default_function_kernel_21:
	.zero		920


//--------------------- .nv.constant0.default_function_kernel --------------------------
	.section	.nv.constant0.default_function_kernel,"a",@progbits
	.sectionflags	@""
	.align	4
.nv.constant0.default_function_kernel:
	.zero		920


//--------------------- SYMBOLS --------------------------

	.type		.nv.reservedSmem.offset0,@object
	.size		.nv.reservedSmem.offset0,0x4
